	.target	sm_90a

	.elftype	@"ET_EXEC"


//--------------------- .note.nv.tkinfo           --------------------------
	.section	.note.nv.tkinfo,"",@"SHT_NOTE"
	.sectionflags	@"SHF_NOTE_NV_TKINFO"
	.tkinfo
        /*0018*/ 	.word	0x00000002
        /*0030*/ 	.string	""
        /*0030*/ 	.string	"ptxas"
        /*0030*/ 	.string	"Cuda compilation tools, release 13.0, V13.0.88"
        /*0030*/ 	.string	"Build cuda_13.0.r13.0/compiler.36424714_0"
        /*0030*/ 	.string	"-arch sm_90a -m 64 "



//--------------------- .note.nv.cuinfo           --------------------------
	.section	.note.nv.cuinfo,"",@"SHT_NOTE"
	.sectionflags	@"SHF_NOTE_NV_CUINFO"
        /*0018*/ 	.short	0x0002
        /*001a*/ 	.short	0x005a
        /*001c*/ 	.short	0x0082
	.zero		2


//--------------------- .nv.info                  --------------------------
	.section	.nv.info,"",@"SHT_CUDA_INFO"
	.align	4


	//----- nvinfo : EIATTR_REGCOUNT
	.align		4
        /*0000*/ 	.byte	0x04, 0x2f
        /*0002*/ 	.short	(.L_15 - .L_14)
	.align		4
.L_14:
        /*0004*/ 	.word	index@(_ZN7cutlass13device_kernelINS_4gemm6kernel13GemmUniversalIN4cute5tupleIJiiiiEEENS1_10collective13CollectiveMmaINS1_37MainloopSm90TmaGmmaWarpSpecializedFP8ILi17ENS5_IJNS4_1CILi1EEESB_SB_EEENS1_35KernelTmaWarpSpecializedCooperativeEEENS5_IJNSA_ILi128EEENSA_ILi64EEESG_EEENS_12float_e4m3_tENS5_IJlSB_lEEESI_SJ_NS4_8TiledMMAINS4_8MMA_AtomIJNS4_4SM904GMMA30MMA_64x64x32_F32E4M3E4M3_SS_TNILNSN_7ScaleInE1ELSP_1EEEEEENS4_6LayoutINS5_IJNSA_ILi2EEESB_SB_EEENS5_IJSB_NSA_ILi0EEESV_EEEEENS5_IJNS4_10UnderscoreESY_SY_EEEEENS4_13SM90_TMA_LOADENS4_14ComposedLayoutINS4_7SwizzleILi2ELi4ELi3EEENS4_18smem_ptr_flag_bitsILi8EEENSS_INS5_IJNSA_ILi8EEESG_EEENS5_IJSG_SB_EEEEEEEvNS4_8identityES11_S1B_vS1C_EENS_8epilogue10collective18CollectiveEpilogueINS1E_22Sm90TmaWarpSpecializedILi2ELi2ELi16ELb0ELb0EEEJSH_NS5_IJSF_NSA_ILi32EEEEEESI_SJ_SI_SJ_NS1E_6fusion15FusionCallbacksIS1I_NS1L_13LinCombEltActINS1E_6thread4SiLuESI_fSI_fLNS_15FloatRoundStyleE2EEESH_S1K_JEEES11_NS12_INS13_ILi1ELi4ELi3EEES16_NSS_INS5_IJS17_S1J_EEENS5_IJS1J_SB_EEEEEEENS4_39AutoVectorizingCopyWithAssumedAlignmentILi128EEENS4_14SM90_TMA_STOREES1X_S1Z_NS4_9Copy_AtomIJNS4_17SM90_U32x4_STSM_NENS_6half_tEEEEvEEEvvEEEEvNT_6ParamsE)
        /*0008*/ 	.word	0x000000a8


	//----- nvinfo : EIATTR_FRAME_SIZE
	.align		4
.L_15:
        /*000c*/ 	.byte	0x04, 0x11
        /*000e*/ 	.short	(.L_17 - .L_16)
	.align		4
.L_16:
        /*0010*/ 	.word	index@($__internal_0_$__cuda_sm20_rcp_rn_f32_slowpath)
        /*0014*/ 	.word	0x00000000


	//----- nvinfo : EIATTR_FRAME_SIZE
	.align		4
.L_17:
        /*0018*/ 	.byte	0x04, 0x11
        /*001a*/ 	.short	(.L_19 - .L_18)
	.align		4
.L_18:
        /*001c*/ 	.word	index@(_ZN7cutlass13device_kernelINS_4gemm6kernel13GemmUniversalIN4cute5tupleIJiiiiEEENS1_10collective13CollectiveMmaINS1_37MainloopSm90TmaGmmaWarpSpecializedFP8ILi17ENS5_IJNS4_1CILi1EEESB_SB_EEENS1_35KernelTmaWarpSpecializedCooperativeEEENS5_IJNSA_ILi128EEENSA_ILi64EEESG_EEENS_12float_e4m3_tENS5_IJlSB_lEEESI_SJ_NS4_8TiledMMAINS4_8MMA_AtomIJNS4_4SM904GMMA30MMA_64x64x32_F32E4M3E4M3_SS_TNILNSN_7ScaleInE1ELSP_1EEEEEENS4_6LayoutINS5_IJNSA_ILi2EEESB_SB_EEENS5_IJSB_NSA_ILi0EEESV_EEEEENS5_IJNS4_10UnderscoreESY_SY_EEEEENS4_13SM90_TMA_LOADENS4_14ComposedLayoutINS4_7SwizzleILi2ELi4ELi3EEENS4_18smem_ptr_flag_bitsILi8EEENSS_INS5_IJNSA_ILi8EEESG_EEENS5_IJSG_SB_EEEEEEEvNS4_8identityES11_S1B_vS1C_EENS_8epilogue10collective18CollectiveEpilogueINS1E_22Sm90TmaWarpSpecializedILi2ELi2ELi16ELb0ELb0EEEJSH_NS5_IJSF_NSA_ILi32EEEEEESI_SJ_SI_SJ_NS1E_6fusion15FusionCallbacksIS1I_NS1L_13LinCombEltActINS1E_6thread4SiLuESI_fSI_fLNS_15FloatRoundStyleE2EEESH_S1K_JEEES11_NS12_INS13_ILi1ELi4ELi3EEES16_NSS_INS5_IJS17_S1J_EEENS5_IJS1J_SB_EEEEEEENS4_39AutoVectorizingCopyWithAssumedAlignmentILi128EEENS4_14SM90_TMA_STOREES1X_S1Z_NS4_9Copy_AtomIJNS4_17SM90_U32x4_STSM_NENS_6half_tEEEEvEEEvvEEEEvNT_6ParamsE)
        /*0020*/ 	.word	0x00000000


	//----- nvinfo : EIATTR_MIN_STACK_SIZE
	.align		4
.L_19:
        /*0024*/ 	.byte	0x04, 0x12
        /*0026*/ 	.short	(.L_21 - .L_20)
	.align		4
.L_20:
        /*0028*/ 	.word	index@(_ZN7cutlass13device_kernelINS_4gemm6kernel13GemmUniversalIN4cute5tupleIJiiiiEEENS1_10collective13CollectiveMmaINS1_37MainloopSm90TmaGmmaWarpSpecializedFP8ILi17ENS5_IJNS4_1CILi1EEESB_SB_EEENS1_35KernelTmaWarpSpecializedCooperativeEEENS5_IJNSA_ILi128EEENSA_ILi64EEESG_EEENS_12float_e4m3_tENS5_IJlSB_lEEESI_SJ_NS4_8TiledMMAINS4_8MMA_AtomIJNS4_4SM904GMMA30MMA_64x64x32_F32E4M3E4M3_SS_TNILNSN_7ScaleInE1ELSP_1EEEEEENS4_6LayoutINS5_IJNSA_ILi2EEESB_SB_EEENS5_IJSB_NSA_ILi0EEESV_EEEEENS5_IJNS4_10UnderscoreESY_SY_EEEEENS4_13SM90_TMA_LOADENS4_14ComposedLayoutINS4_7SwizzleILi2ELi4ELi3EEENS4_18smem_ptr_flag_bitsILi8EEENSS_INS5_IJNSA_ILi8EEESG_EEENS5_IJSG_SB_EEEEEEEvNS4_8identityES11_S1B_vS1C_EENS_8epilogue10collective18CollectiveEpilogueINS1E_22Sm90TmaWarpSpecializedILi2ELi2ELi16ELb0ELb0EEEJSH_NS5_IJSF_NSA_ILi32EEEEEESI_SJ_SI_SJ_NS1E_6fusion15FusionCallbacksIS1I_NS1L_13LinCombEltActINS1E_6thread4SiLuESI_fSI_fLNS_15FloatRoundStyleE2EEESH_S1K_JEEES11_NS12_INS13_ILi1ELi4ELi3EEES16_NSS_INS5_IJS17_S1J_EEENS5_IJS1J_SB_EEEEEEENS4_39AutoVectorizingCopyWithAssumedAlignmentILi128EEENS4_14SM90_TMA_STOREES1X_S1Z_NS4_9Copy_AtomIJNS4_17SM90_U32x4_STSM_NENS_6half_tEEEEvEEEvvEEEEvNT_6ParamsE)
        /*002c*/ 	.word	0x00000000
.L_21:


//--------------------- .nv.compat                --------------------------
	.section	.nv.compat,"",@"SHT_CUDA_COMPAT_INFO"
	.align	4
        /*0000*/ 	.byte	0x02, 0x09, 0x01, 0x00, 0x02, 0x02, 0x04, 0x00, 0x02, 0x05, 0x05, 0x00, 0x03, 0x07, 0x01, 0x01
        /*0010*/ 	.byte	0x02, 0x03, 0x01, 0x00, 0x02, 0x06, 0x01, 0x00, 0x04, 0x0b, 0x08, 0x00, 0x00, 0x00, 0x00, 0x00
        /*0020*/ 	.byte	0x00, 0x00, 0x00, 0x00


//--------------------- .nv.info._ZN7cutlass13device_kernelINS_4gemm6kernel13GemmUniversalIN4cute5tupleIJiiiiEEENS1_10collective13CollectiveMmaINS1_37MainloopSm90TmaGmmaWarpSpecializedFP8ILi17ENS5_IJNS4_1CILi1EEESB_SB_EEENS1_35KernelTmaWarpSpecializedCooperativeEEENS5_IJNSA_ILi128EEENSA_ILi64EEESG_EEENS_12float_e4m3_tENS5_IJlSB_lEEESI_SJ_NS4_8TiledMMAINS4_8MMA_AtomIJNS4_4SM904GMMA30MMA_64x64x32_F32E4M3E4M3_SS_TNILNSN_7ScaleInE1ELSP_1EEEEEENS4_6LayoutINS5_IJNSA_ILi2EEESB_SB_EEENS5_IJSB_NSA_ILi0EEESV_EEEEENS5_IJNS4_10UnderscoreESY_SY_EEEEENS4_13SM90_TMA_LOADENS4_14ComposedLayoutINS4_7SwizzleILi2ELi4ELi3EEENS4_18smem_ptr_flag_bitsILi8EEENSS_INS5_IJNSA_ILi8EEESG_EEENS5_IJSG_SB_EEEEEEEvNS4_8identityES11_S1B_vS1C_EENS_8epilogue10collective18CollectiveEpilogueINS1E_22Sm90TmaWarpSpecializedILi2ELi2ELi16ELb0ELb0EEEJSH_NS5_IJSF_NSA_ILi32EEEEEESI_SJ_SI_SJ_NS1E_6fusion15FusionCallbacksIS1I_NS1L_13LinCombEltActINS1E_6thread4SiLuESI_fSI_fLNS_15FloatRoundStyleE2EEESH_S1K_JEEES11_NS12_INS13_ILi1ELi4ELi3EEES16_NSS_INS5_IJS17_S1J_EEENS5_IJS1J_SB_EEEEEEENS4_39AutoVectorizingCopyWithAssumedAlignmentILi128EEENS4_14SM90_TMA_STOREES1X_S1Z_NS4_9Copy_AtomIJNS4_17SM90_U32x4_STSM_NENS_6half_tEEEEvEEEvvEEEEvNT_6ParamsE --------------------------
	.section	.nv.info._ZN7cutlass13device_kernelINS_4gemm6kernel13GemmUniversalIN4cute5tupleIJiiiiEEENS1_10collective13CollectiveMmaINS1_37MainloopSm90TmaGmmaWarpSpecializedFP8ILi17ENS5_IJNS4_1CILi1EEESB_SB_EEENS1_35KernelTmaWarpSpecializedCooperativeEEENS5_IJNSA_ILi128EEENSA_ILi64EEESG_EEENS_12float_e4m3_tENS5_IJlSB_lEEESI_SJ_NS4_8TiledMMAINS4_8MMA_AtomIJNS4_4SM904GMMA30MMA_64x64x32_F32E4M3E4M3_SS_TNILNSN_7ScaleInE1ELSP_1EEEEEENS4_6LayoutINS5_IJNSA_ILi2EEESB_SB_EEENS5_IJSB_NSA_ILi0EEESV_EEEEENS5_IJNS4_10UnderscoreESY_SY_EEEEENS4_13SM90_TMA_LOADENS4_14ComposedLayoutINS4_7SwizzleILi2ELi4ELi3EEENS4_18smem_ptr_flag_bitsILi8EEENSS_INS5_IJNSA_ILi8EEESG_EEENS5_IJSG_SB_EEEEEEEvNS4_8identityES11_S1B_vS1C_EENS_8epilogue10collective18CollectiveEpilogueINS1E_22Sm90TmaWarpSpecializedILi2ELi2ELi16ELb0ELb0EEEJSH_NS5_IJSF_NSA_ILi32EEEEEESI_SJ_SI_SJ_NS1E_6fusion15FusionCallbacksIS1I_NS1L_13LinCombEltActINS1E_6thread4SiLuESI_fSI_fLNS_15FloatRoundStyleE2EEESH_S1K_JEEES11_NS12_INS13_ILi1ELi4ELi3EEES16_NSS_INS5_IJS17_S1J_EEENS5_IJS1J_SB_EEEEEEENS4_39AutoVectorizingCopyWithAssumedAlignmentILi128EEENS4_14SM90_TMA_STOREES1X_S1Z_NS4_9Copy_AtomIJNS4_17SM90_U32x4_STSM_NENS_6half_tEEEEvEEEvvEEEEvNT_6ParamsE,"",@"SHT_CUDA_INFO"
	.sectionflags	@""
	.align	4


	//----- nvinfo : EIATTR_CUDA_API_VERSION
	.align		4
        /*0000*/ 	.byte	0x04, 0x37
        /*0002*/ 	.short	(.L_23 - .L_22)
.L_22:
        /*0004*/ 	.word	0x00000082


	//----- nvinfo : EIATTR_KPARAM_INFO
	.align		4
.L_23:
        /*0008*/ 	.byte	0x04, 0x17
        /*000a*/ 	.short	(.L_25 - .L_24)
.L_24:
        /*000c*/ 	.word	0x00000000
        /*0010*/ 	.short	0x0000
        /*0012*/ 	.short	0x0070
        /*0014*/ 	.byte	0x00, 0xf0, 0x01, 0x1c


	//----- nvinfo : EIATTR_SPARSE_MMA_MASK
	.align		4
.L_25:
        /*0018*/ 	.byte	0x03, 0x50
        /*001a*/ 	.short	0x0000


	//----- nvinfo : EIATTR_MAXREG_COUNT
	.align		4
        /*001c*/ 	.byte	0x03, 0x1b
        /*001e*/ 	.short	0x00a8


	//----- nvinfo : EIATTR_NUM_BARRIERS
	.align		4
        /*0020*/ 	.byte	0x02, 0x4c
        /*0022*/ 	.byte	0x02
	.zero		1


	//----- nvinfo : EIATTR_EXTERNS
	.align		4
        /*0024*/ 	.byte	0x04, 0x0f
        /*0026*/ 	.short	(.L_27 - .L_26)


	//   ....[0]....
	.align		4
.L_26:
        /*0028*/ 	.word	index@(__assertfail)


	//----- nvinfo : EIATTR_MERCURY_ISA_VERSION
	.align		4
.L_27:
        /*002c*/ 	.byte	0x03, 0x5f
        /*002e*/ 	.short	0x0101


	//----- nvinfo : EIATTR_INT_WARP_WIDE_INSTR_OFFSETS
	.align		4
        /*0030*/ 	.byte	0x04, 0x31
        /*0032*/ 	.short	(.L_29 - .L_28)


	//   ....[0]....
.L_28:
        /*0034*/ 	.word	0x00000a40


	//   ....[1]....
        /*0038*/ 	.word	0x00000a50


	//   ....[2]....
        /*003c*/ 	.word	0x00000ad0


	//----- nvinfo : EIATTR_COOP_GROUP_MASK_REGIDS
	.align		4
.L_29:
        /*0040*/ 	.byte	0x04, 0x29
        /*0042*/ 	.short	(.L_31 - .L_30)


	//   ....[0]....
.L_30:
        /*0044*/ 	.word	0xffffffff


	//   ....[1]....
        /*0048*/ 	.word	0xffffffff


	//   ....[2]....
        /*004c*/ 	.word	0xffffffff


	//   ....[3]....
        /*0050*/ 	.word	0xffffffff


	//   ....[4]....
        /*0054*/ 	.word	0xffffffff


	//   ....[5]....
        /*0058*/ 	.word	0xffffffff


	//----- nvinfo : EIATTR_COOP_GROUP_INSTR_OFFSETS
	.align		4
.L_31:
        /*005c*/ 	.byte	0x04, 0x28
        /*005e*/ 	.short	(.L_33 - .L_32)


	//   ....[0]....
.L_32:
        /*0060*/ 	.word	0x00000070


	//   ....[1]....
        /*0064*/ 	.word	0x00000080


	//   ....[2]....
        /*0068*/ 	.word	0x00000440


	//   ....[3]....
        /*006c*/ 	.word	0x000007a0


	//   ....[4]....
        /*0070*/ 	.word	0x00000910


	//   ....[5]....
        /*0074*/ 	.word	0x000016c0


	//----- nvinfo : EIATTR_REG_RECONFIG
	.align		4
.L_33:
        /*0078*/ 	.byte	0x01, 0x54
	.zero		2


	//----- nvinfo : EIATTR_SYSCALL_OFFSETS
	.align		4
        /*007c*/ 	.byte	0x04, 0x46
        /*007e*/ 	.short	(.L_35 - .L_34)


	//   ....[0]....
.L_34:
        /*0080*/ 	.word	0x00002b20


	//   ....[1]....
        /*0084*/ 	.word	0x00002c60


	//----- nvinfo : EIATTR_MBARRIER_INSTR_OFFSETS
	.align		4
.L_35:
        /*0088*/ 	.byte	0x04, 0x39
        /*008a*/ 	.short	(.L_37 - .L_36)


	//   ....[0]....
.L_36:
        /*008c*/ 	.word	0x00000560
        /*0090*/ 	.word	0x000000ff
        /*0094*/ 	.word	0x00000000
        /*0098*/ 	.short	0x0100
        /*009a*/ 	.byte	0x08
	.zero		1


	//   ....[1]....
        /*009c*/ 	.word	0x00000570
        /*00a0*/ 	.word	0x000000ff
        /*00a4*/ 	.word	0x00000088
        /*00a8*/ 	.short	0x0100
        /*00aa*/ 	.byte	0x08
	.zero		1


	//   ....[2]....
        /*00ac*/ 	.word	0x00000580
        /*00b0*/ 	.word	0x000000ff
        /*00b4*/ 	.word	0x00000008
        /*00b8*/ 	.short	0x0100
        /*00ba*/ 	.byte	0x08
	.zero		1


	//   ....[3]....
        /*00bc*/ 	.word	0x00000590
        /*00c0*/ 	.word	0x000000ff
        /*00c4*/ 	.word	0x00000090
        /*00c8*/ 	.short	0x0100
        /*00ca*/ 	.byte	0x08
	.zero		1


	//   ....[4]....
        /*00cc*/ 	.word	0x000005a0
        /*00d0*/ 	.word	0x000000ff
        /*00d4*/ 	.word	0x00000010
        /*00d8*/ 	.short	0x0100
        /*00da*/ 	.byte	0x08
	.zero		1


	//   ....[5]....
        /*00dc*/ 	.word	0x000005b0
        /*00e0*/ 	.word	0x000000ff
        /*00e4*/ 	.word	0x00000098
        /*00e8*/ 	.short	0x0100
        /*00ea*/ 	.byte	0x08
	.zero		1


	//   ....[6]....
        /*00ec*/ 	.word	0x000005c0
        /*00f0*/ 	.word	0x000000ff
        /*00f4*/ 	.word	0x00000018
        /*00f8*/ 	.short	0x0100
        /*00fa*/ 	.byte	0x08
	.zero		1


	//   ....[7]....
        /*00fc*/ 	.word	0x000005d0
        /*0100*/ 	.word	0x000000ff
        /*0104*/ 	.word	0x000000a0
        /*0108*/ 	.short	0x0100
        /*010a*/ 	.byte	0x08
	.zero		1


	//   ....[8]....
        /*010c*/ 	.word	0x000005e0
        /*0110*/ 	.word	0x000000ff
        /*0114*/ 	.word	0x00000020
        /*0118*/ 	.short	0x0100
        /*011a*/ 	.byte	0x08
	.zero		1


	//   ....[9]....
        /*011c*/ 	.word	0x000005f0
        /*0120*/ 	.word	0x000000ff
        /*0124*/ 	.word	0x000000a8
        /*0128*/ 	.short	0x0100
        /*012a*/ 	.byte	0x08
	.zero		1


	//   ....[10]....
        /*012c*/ 	.word	0x00000600
        /*0130*/ 	.word	0x000000ff
        /*0134*/ 	.word	0x00000028
        /*0138*/ 	.short	0x0100
        /*013a*/ 	.byte	0x08
	.zero		1


	//   ....[11]....
        /*013c*/ 	.word	0x00000610
        /*0140*/ 	.word	0x000000ff
        /*0144*/ 	.word	0x000000b0
        /*0148*/ 	.short	0x0100
        /*014a*/ 	.byte	0x08
	.zero		1


	//   ....[12]....
        /*014c*/ 	.word	0x00000620
        /*0150*/ 	.word	0x000000ff
        /*0154*/ 	.word	0x00000030
        /*0158*/ 	.short	0x0100
        /*015a*/ 	.byte	0x08
	.zero		1


	//   ....[13]....
        /*015c*/ 	.word	0x00000630
        /*0160*/ 	.word	0x000000ff
        /*0164*/ 	.word	0x000000b8
        /*0168*/ 	.short	0x0100
        /*016a*/ 	.byte	0x08
	.zero		1


	//   ....[14]....
        /*016c*/ 	.word	0x00000640
        /*0170*/ 	.word	0x000000ff
        /*0174*/ 	.word	0x00000038
        /*0178*/ 	.short	0x0100
        /*017a*/ 	.byte	0x08
	.zero		1


	//   ....[15]....
        /*017c*/ 	.word	0x00000650
        /*0180*/ 	.word	0x000000ff
        /*0184*/ 	.word	0x000000c0
        /*0188*/ 	.short	0x0100
        /*018a*/ 	.byte	0x08
	.zero		1


	//   ....[16]....
        /*018c*/ 	.word	0x00000660
        /*0190*/ 	.word	0x000000ff
        /*0194*/ 	.word	0x00000040
        /*0198*/ 	.short	0x0100
        /*019a*/ 	.byte	0x08
	.zero		1


	//   ....[17]....
        /*019c*/ 	.word	0x00000670
        /*01a0*/ 	.word	0x000000ff
        /*01a4*/ 	.word	0x000000c8
        /*01a8*/ 	.short	0x0100
        /*01aa*/ 	.byte	0x08
	.zero		1


	//   ....[18]....
        /*01ac*/ 	.word	0x00000680
        /*01b0*/ 	.word	0x000000ff
        /*01b4*/ 	.word	0x00000048
        /*01b8*/ 	.short	0x0100
        /*01ba*/ 	.byte	0x08
	.zero		1


	//   ....[19]....
        /*01bc*/ 	.word	0x00000690
        /*01c0*/ 	.word	0x000000ff
        /*01c4*/ 	.word	0x000000d0
        /*01c8*/ 	.short	0x0100
        /*01ca*/ 	.byte	0x08
	.zero		1


	//   ....[20]....
        /*01cc*/ 	.word	0x000006a0
        /*01d0*/ 	.word	0x000000ff
        /*01d4*/ 	.word	0x00000050
        /*01d8*/ 	.short	0x0100
        /*01da*/ 	.byte	0x08
	.zero		1


	//   ....[21]....
        /*01dc*/ 	.word	0x000006b0
        /*01e0*/ 	.word	0x000000ff
        /*01e4*/ 	.word	0x000000d8
        /*01e8*/ 	.short	0x0100
        /*01ea*/ 	.byte	0x08
	.zero		1


	//   ....[22]....
        /*01ec*/ 	.word	0x000006c0
        /*01f0*/ 	.word	0x000000ff
        /*01f4*/ 	.word	0x00000058
        /*01f8*/ 	.short	0x0100
        /*01fa*/ 	.byte	0x08
	.zero		1


	//   ....[23]....
        /*01fc*/ 	.word	0x000006d0
        /*0200*/ 	.word	0x000000ff
        /*0204*/ 	.word	0x000000e0
        /*0208*/ 	.short	0x0100
        /*020a*/ 	.byte	0x08
	.zero		1


	//   ....[24]....
        /*020c*/ 	.word	0x000006e0
        /*0210*/ 	.word	0x000000ff
        /*0214*/ 	.word	0x00000060
        /*0218*/ 	.short	0x0100
        /*021a*/ 	.byte	0x08
	.zero		1


	//   ....[25]....
        /*021c*/ 	.word	0x000006f0
        /*0220*/ 	.word	0x000000ff
        /*0224*/ 	.word	0x000000e8
        /*0228*/ 	.short	0x0100
        /*022a*/ 	.byte	0x08
	.zero		1


	//   ....[26]....
        /*022c*/ 	.word	0x00000700
        /*0230*/ 	.word	0x000000ff
        /*0234*/ 	.word	0x00000068
        /*0238*/ 	.short	0x0100
        /*023a*/ 	.byte	0x08
	.zero		1


	//   ....[27]....
        /*023c*/ 	.word	0x00000710
        /*0240*/ 	.word	0x000000ff
        /*0244*/ 	.word	0x000000f0
        /*0248*/ 	.short	0x0100
        /*024a*/ 	.byte	0x08
	.zero		1


	//   ....[28]....
        /*024c*/ 	.word	0x00000720
        /*0250*/ 	.word	0x000000ff
        /*0254*/ 	.word	0x00000070
        /*0258*/ 	.short	0x0100
        /*025a*/ 	.byte	0x08
	.zero		1


	//   ....[29]....
        /*025c*/ 	.word	0x00000730
        /*0260*/ 	.word	0x000000ff
        /*0264*/ 	.word	0x000000f8
        /*0268*/ 	.short	0x0100
        /*026a*/ 	.byte	0x08
	.zero		1


	//   ....[30]....
        /*026c*/ 	.word	0x00000740
        /*0270*/ 	.word	0x000000ff
        /*0274*/ 	.word	0x00000078
        /*0278*/ 	.short	0x0100
        /*027a*/ 	.byte	0x08
	.zero		1


	//   ....[31]....
        /*027c*/ 	.word	0x00000750
        /*0280*/ 	.word	0x000000ff
        /*0284*/ 	.word	0x00000100
        /*0288*/ 	.short	0x0100
        /*028a*/ 	.byte	0x08
	.zero		1


	//   ....[32]....
        /*028c*/ 	.word	0x00000760
        /*0290*/ 	.word	0x000000ff
        /*0294*/ 	.word	0x00000080
        /*0298*/ 	.short	0x0100
        /*029a*/ 	.byte	0x08
	.zero		1


	//   ....[33]....
        /*029c*/ 	.word	0x00000770
        /*02a0*/ 	.word	0x000000ff
        /*02a4*/ 	.word	0x00000108
        /*02a8*/ 	.short	0x0100
        /*02aa*/ 	.byte	0x08
	.zero		1


	//   ....[34]....
        /*02ac*/ 	.word	0x000008c0
        /*02b0*/ 	.word	0x000000ff
        /*02b4*/ 	.word	0x00000110
        /*02b8*/ 	.short	0x0100
        /*02ba*/ 	.byte	0x08
	.zero		1


	//   ....[35]....
        /*02bc*/ 	.word	0x000008d0
        /*02c0*/ 	.word	0x000000ff
        /*02c4*/ 	.word	0x00000120
        /*02c8*/ 	.short	0x0100
        /*02ca*/ 	.byte	0x08
	.zero		1


	//   ....[36]....
        /*02cc*/ 	.word	0x000008e0
        /*02d0*/ 	.word	0x000000ff
        /*02d4*/ 	.word	0x00000118
        /*02d8*/ 	.short	0x0100
        /*02da*/ 	.byte	0x08
	.zero		1


	//   ....[37]....
        /*02dc*/ 	.word	0x000008f0
        /*02e0*/ 	.word	0x000000ff
        /*02e4*/ 	.word	0x00000128
        /*02e8*/ 	.short	0x0100
        /*02ea*/ 	.byte	0x08
	.zero		1


	//   ....[38]....
        /*02ec*/ 	.word	0x00000b70
        /*02f0*/ 	.word	0x000000ff
        /*02f4*/ 	.word	0x00000130
        /*02f8*/ 	.short	0x0100
        /*02fa*/ 	.byte	0x08
	.zero		1


	//   ....[39]....
        /*02fc*/ 	.word	0x00000bd0
        /*0300*/ 	.word	0x000000ff
        /*0304*/ 	.word	0x00000138
        /*0308*/ 	.short	0x0100
        /*030a*/ 	.byte	0x08
	.zero		1


	//   ....[40]....
        /*030c*/ 	.word	0x000019d0
        /*0310*/ 	.word	0x000000ff
        /*0314*/ 	.word	0x00000000
        /*0318*/ 	.short	0x010a
        /*031a*/ 	.byte	0x05
	.zero		1


	//   ....[41]....
        /*031c*/ 	.word	0x00001a10
        /*0320*/ 	.word	0x000000ff
        /*0324*/ 	.word	0x00000000
        /*0328*/ 	.short	0x010a
        /*032a*/ 	.byte	0x05
	.zero		1


	//   ....[42]....
        /*032c*/ 	.word	0x00002040
        /*0330*/ 	.word	0x000000ff
        /*0334*/ 	.word	0x00000000
        /*0338*/ 	.short	0x010a
        /*033a*/ 	.byte	0x08
	.zero		1


	//   ....[43]....
        /*033c*/ 	.word	0x00002080
        /*0340*/ 	.word	0x000000ff
        /*0344*/ 	.word	0x00000000
        /*0348*/ 	.short	0x010a
        /*034a*/ 	.byte	0x08
	.zero		1


	//   ....[44]....
        /*034c*/ 	.word	0x000024c0
        /*0350*/ 	.word	0x000000ff
        /*0354*/ 	.word	0x00000000
        /*0358*/ 	.short	0x0101
        /*035a*/ 	.byte	0x07
	.zero		1


	//   ....[45]....
        /*035c*/ 	.word	0x000028f0
        /*0360*/ 	.word	0x000000ff
        /*0364*/ 	.word	0x00000000
        /*0368*/ 	.short	0x0101
        /*036a*/ 	.byte	0x05
	.zero		1


	//   ....[46]....
        /*036c*/ 	.word	0x000030e0
        /*0370*/ 	.word	0x0000000d
        /*0374*/ 	.word	0x00000110
        /*0378*/ 	.short	0x010a
        /*037a*/ 	.byte	0x3f
	.zero		1


	//   ....[47]....
        /*037c*/ 	.word	0x00003360
        /*0380*/ 	.word	0x00000000
        /*0384*/ 	.word	0x00000000
        /*0388*/ 	.short	0x0101
        /*038a*/ 	.byte	0x3f
	.zero		1


	//   ....[48]....
        /*038c*/ 	.word	0x00005260
        /*0390*/ 	.word	0x0000000c
        /*0394*/ 	.word	0x00000110
        /*0398*/ 	.short	0x010a
        /*039a*/ 	.byte	0x3f
	.zero		1


	//   ....[49]....
        /*039c*/ 	.word	0x00005490
        /*03a0*/ 	.word	0x00000000
        /*03a4*/ 	.word	0x00000000
        /*03a8*/ 	.short	0x0101
        /*03aa*/ 	.byte	0x3f
	.zero		1


	//   ....[50]....
        /*03ac*/ 	.word	0x00008040
        /*03b0*/ 	.word	0x000000ff
        /*03b4*/ 	.word	0x00000138
        /*03b8*/ 	.short	0x010a
        /*03ba*/ 	.byte	0x04
	.zero		1


	//   ....[51]....
        /*03bc*/ 	.word	0x00008450
        /*03c0*/ 	.word	0x000000ff
        /*03c4*/ 	.word	0x00000120
        /*03c8*/ 	.short	0x010a
        /*03ca*/ 	.byte	0x05
	.zero		1


	//   ....[52]....
        /*03cc*/ 	.word	0x00008540
        /*03d0*/ 	.word	0x000000ff
        /*03d4*/ 	.word	0x00000110
        /*03d8*/ 	.short	0x010b
        /*03da*/ 	.byte	0x05
	.zero		1


	//   ....[53]....
        /*03dc*/ 	.word	0x000085a0
        /*03e0*/ 	.word	0x000000ff
        /*03e4*/ 	.word	0x00000000
        /*03e8*/ 	.short	0x0101
        /*03ea*/ 	.byte	0x04
	.zero		1


	//   ....[54]....
        /*03ec*/ 	.word	0x000085d0
        /*03f0*/ 	.word	0x000000ff
        /*03f4*/ 	.word	0x00000128
        /*03f8*/ 	.short	0x010a
        /*03fa*/ 	.byte	0x05
	.zero		1


	//   ....[55]....
        /*03fc*/ 	.word	0x000086e0
        /*0400*/ 	.word	0x000000ff
        /*0404*/ 	.word	0x00000118
        /*0408*/ 	.short	0x010b
        /*040a*/ 	.byte	0x05
	.zero		1


	//   ....[56]....
        /*040c*/ 	.word	0x000087d0
        /*0410*/ 	.word	0x000000ff
        /*0414*/ 	.word	0x00000000
        /*0418*/ 	.short	0x0101
        /*041a*/ 	.byte	0x04
	.zero		1


	//   ....[57]....
        /*041c*/ 	.word	0x00008e20
        /*0420*/ 	.word	0x00000003
        /*0424*/ 	.word	0x00000120
        /*0428*/ 	.short	0x010a
        /*042a*/ 	.byte	0x3f
	.zero		1


	//   ....[58]....
        /*042c*/ 	.word	0x00008e70
        /*0430*/ 	.word	0x00000003
        /*0434*/ 	.word	0x00000128
        /*0438*/ 	.short	0x010a
        /*043a*/ 	.byte	0x3f
	.zero		1


	//   ....[59]....
        /*043c*/ 	.word	0x000091b0
        /*0440*/ 	.word	0x00000015
        /*0444*/ 	.word	0x00000088
        /*0448*/ 	.short	0x010a
        /*044a*/ 	.byte	0x3f
	.zero		1


	//   ....[60]....
        /*044c*/ 	.word	0x00009510
        /*0450*/ 	.word	0x00000006
        /*0454*/ 	.word	0x00000138
        /*0458*/ 	.short	0x0101
        /*045a*/ 	.byte	0x3f
	.zero		1


	//   ....[61]....
        /*045c*/ 	.word	0x00009c70
        /*0460*/ 	.word	0x00000007
        /*0464*/ 	.word	0x00000000
        /*0468*/ 	.short	0x010a
        /*046a*/ 	.byte	0x3f
	.zero		1


	//   ....[62]....
        /*046c*/ 	.word	0x00009cf0
        /*0470*/ 	.word	0x00000009
        /*0474*/ 	.word	0x00000000
        /*0478*/ 	.short	0x010a
        /*047a*/ 	.byte	0x3f
	.zero		1


	//   ....[63]....
        /*047c*/ 	.word	0x00009d80
        /*0480*/ 	.word	0x00000006
        /*0484*/ 	.word	0x00000000
        /*0488*/ 	.short	0x010a
        /*048a*/ 	.byte	0x3f
	.zero		1


	//   ....[64]....
        /*048c*/ 	.word	0x00009e10
        /*0490*/ 	.word	0x00000009
        /*0494*/ 	.word	0x00000000
        /*0498*/ 	.short	0x010a
        /*049a*/ 	.byte	0x3f
	.zero		1


	//   ....[65]....
        /*049c*/ 	.word	0x00009ea0
        /*04a0*/ 	.word	0x00000006
        /*04a4*/ 	.word	0x00000000
        /*04a8*/ 	.short	0x010a
        /*04aa*/ 	.byte	0x3f
	.zero		1


	//   ....[66]....
        /*04ac*/ 	.word	0x00009f30
        /*04b0*/ 	.word	0x00000009
        /*04b4*/ 	.word	0x00000000
        /*04b8*/ 	.short	0x010a
        /*04ba*/ 	.byte	0x3f
	.zero		1


	//   ....[67]....
        /*04bc*/ 	.word	0x00009fc0
        /*04c0*/ 	.word	0x00000006
        /*04c4*/ 	.word	0x00000000
        /*04c8*/ 	.short	0x010a
        /*04ca*/ 	.byte	0x3f
	.zero		1


	//   ....[68]....
        /*04cc*/ 	.word	0x0000a050
        /*04d0*/ 	.word	0x00000009
        /*04d4*/ 	.word	0x00000000
        /*04d8*/ 	.short	0x010a
        /*04da*/ 	.byte	0x3f
	.zero		1


	//   ....[69]....
        /*04dc*/ 	.word	0x0000a0e0
        /*04e0*/ 	.word	0x00000006
        /*04e4*/ 	.word	0x00000000
        /*04e8*/ 	.short	0x010a
        /*04ea*/ 	.byte	0x3f
	.zero		1


	//   ....[70]....
        /*04ec*/ 	.word	0x0000a170
        /*04f0*/ 	.word	0x00000009
        /*04f4*/ 	.word	0x00000000
        /*04f8*/ 	.short	0x010a
        /*04fa*/ 	.byte	0x3f
	.zero		1


	//   ....[71]....
        /*04fc*/ 	.word	0x0000a200
        /*0500*/ 	.word	0x00000006
        /*0504*/ 	.word	0x00000000
        /*0508*/ 	.short	0x010a
        /*050a*/ 	.byte	0x3f
	.zero		1


	//   ....[72]....
        /*050c*/ 	.word	0x0000a290
        /*0510*/ 	.word	0x00000009
        /*0514*/ 	.word	0x00000000
        /*0518*/ 	.short	0x010a
        /*051a*/ 	.byte	0x3f
	.zero		1


	//   ....[73]....
        /*051c*/ 	.word	0x0000a320
        /*0520*/ 	.word	0x00000006
        /*0524*/ 	.word	0x00000000
        /*0528*/ 	.short	0x010a
        /*052a*/ 	.byte	0x3f
	.zero		1


	//   ....[74]....
        /*052c*/ 	.word	0x0000a3b0
        /*0530*/ 	.word	0x00000009
        /*0534*/ 	.word	0x00000000
        /*0538*/ 	.short	0x010a
        /*053a*/ 	.byte	0x3f
	.zero		1


	//   ....[75]....
        /*053c*/ 	.word	0x0000a440
        /*0540*/ 	.word	0x00000006
        /*0544*/ 	.word	0x00000000
        /*0548*/ 	.short	0x010a
        /*054a*/ 	.byte	0x3f
	.zero		1


	//   ....[76]....
        /*054c*/ 	.word	0x0000a4d0
        /*0550*/ 	.word	0x00000009
        /*0554*/ 	.word	0x00000000
        /*0558*/ 	.short	0x010a
        /*055a*/ 	.byte	0x3f
	.zero		1


	//   ....[77]....
        /*055c*/ 	.word	0x0000a560
        /*0560*/ 	.word	0x00000003
        /*0564*/ 	.word	0x00000000
        /*0568*/ 	.short	0x010a
        /*056a*/ 	.byte	0x3f
	.zero		1


	//   ....[78]....
        /*056c*/ 	.word	0x0000a5d0
        /*0570*/ 	.word	0x00000005
        /*0574*/ 	.word	0x00000000
        /*0578*/ 	.short	0x010a
        /*057a*/ 	.byte	0x3f
	.zero		1


	//   ....[79]....
        /*057c*/ 	.word	0x0000a630
        /*0580*/ 	.word	0x00000005
        /*0584*/ 	.word	0x00000000
        /*0588*/ 	.short	0x010a
        /*058a*/ 	.byte	0x3f
	.zero		1


	//   ....[80]....
        /*058c*/ 	.word	0x0000a680
        /*0590*/ 	.word	0x0000000d
        /*0594*/ 	.word	0x00000110
        /*0598*/ 	.short	0x010a
        /*059a*/ 	.byte	0x3f
	.zero		1


	//   ....[81]....
        /*059c*/ 	.word	0x0000a6d0
        /*05a0*/ 	.word	0x0000000c
        /*05a4*/ 	.word	0x00000110
        /*05a8*/ 	.short	0x010a
        /*05aa*/ 	.byte	0x3f
	.zero		1


	//   ....[82]....
        /*05ac*/ 	.word	0x0000a730
        /*05b0*/ 	.word	0x0000000a
        /*05b4*/ 	.word	0x00000138
        /*05b8*/ 	.short	0x010a
        /*05ba*/ 	.byte	0x3f
	.zero		1


	//   ....[83]....
        /*05bc*/ 	.word	0x0000a790
        /*05c0*/ 	.word	0x00000005
        /*05c4*/ 	.word	0x00000120
        /*05c8*/ 	.short	0x010a
        /*05ca*/ 	.byte	0x3f
	.zero		1


	//   ....[84]....
        /*05cc*/ 	.word	0x0000a7f0
        /*05d0*/ 	.word	0x00000005
        /*05d4*/ 	.word	0x00000128
        /*05d8*/ 	.short	0x010a
        /*05da*/ 	.byte	0x3f
	.zero		1


	//   ....[85]....
        /*05dc*/ 	.word	0x0000a840
        /*05e0*/ 	.word	0x00000003
        /*05e4*/ 	.word	0x00000120
        /*05e8*/ 	.short	0x010a
        /*05ea*/ 	.byte	0x3f
	.zero		1


	//   ....[86]....
        /*05ec*/ 	.word	0x0000a910
        /*05f0*/ 	.word	0x00000015
        /*05f4*/ 	.word	0x00000088
        /*05f8*/ 	.short	0x010a
        /*05fa*/ 	.byte	0x3f
	.zero		1


	//   ....[87]....
        /*05fc*/ 	.word	0x0000a9e0
        /*0600*/ 	.word	0x00000007
        /*0604*/ 	.word	0x00000000
        /*0608*/ 	.short	0x010a
        /*060a*/ 	.byte	0x3f
	.zero		1


	//   ....[88]....
        /*060c*/ 	.word	0x0000aa30
        /*0610*/ 	.word	0x00000009
        /*0614*/ 	.word	0x00000000
        /*0618*/ 	.short	0x010a
        /*061a*/ 	.byte	0x3f
	.zero		1


	//   ....[89]....
        /*061c*/ 	.word	0x0000aa80
        /*0620*/ 	.word	0x00000006
        /*0624*/ 	.word	0x00000000
        /*0628*/ 	.short	0x010a
        /*062a*/ 	.byte	0x3f
	.zero		1


	//   ....[90]....
        /*062c*/ 	.word	0x0000aad0
        /*0630*/ 	.word	0x00000009
        /*0634*/ 	.word	0x00000000
        /*0638*/ 	.short	0x010a
        /*063a*/ 	.byte	0x3f
	.zero		1


	//   ....[91]....
        /*063c*/ 	.word	0x0000ab20
        /*0640*/ 	.word	0x00000006
        /*0644*/ 	.word	0x00000000
        /*0648*/ 	.short	0x010a
        /*064a*/ 	.byte	0x3f
	.zero		1


	//   ....[92]....
        /*064c*/ 	.word	0x0000ab70
        /*0650*/ 	.word	0x00000009
        /*0654*/ 	.word	0x00000000
        /*0658*/ 	.short	0x010a
        /*065a*/ 	.byte	0x3f
	.zero		1


	//   ....[93]....
        /*065c*/ 	.word	0x0000abc0
        /*0660*/ 	.word	0x00000006
        /*0664*/ 	.word	0x00000000
        /*0668*/ 	.short	0x010a
        /*066a*/ 	.byte	0x3f
	.zero		1


	//   ....[94]....
        /*066c*/ 	.word	0x0000ac10
        /*0670*/ 	.word	0x00000009
        /*0674*/ 	.word	0x00000000
        /*0678*/ 	.short	0x010a
        /*067a*/ 	.byte	0x3f
	.zero		1


	//   ....[95]....
        /*067c*/ 	.word	0x0000ac60
        /*0680*/ 	.word	0x00000006
        /*0684*/ 	.word	0x00000000
        /*0688*/ 	.short	0x010a
        /*068a*/ 	.byte	0x3f
	.zero		1


	//   ....[96]....
        /*068c*/ 	.word	0x0000acb0
        /*0690*/ 	.word	0x00000009
        /*0694*/ 	.word	0x00000000
        /*0698*/ 	.short	0x010a
        /*069a*/ 	.byte	0x3f
	.zero		1


	//   ....[97]....
        /*069c*/ 	.word	0x0000ad00
        /*06a0*/ 	.word	0x00000006
        /*06a4*/ 	.word	0x00000000
        /*06a8*/ 	.short	0x010a
        /*06aa*/ 	.byte	0x3f
	.zero		1


	//   ....[98]....
        /*06ac*/ 	.word	0x0000ad50
        /*06b0*/ 	.word	0x00000009
        /*06b4*/ 	.word	0x00000000
        /*06b8*/ 	.short	0x010a
        /*06ba*/ 	.byte	0x3f
	.zero		1


	//   ....[99]....
        /*06bc*/ 	.word	0x0000ada0
        /*06c0*/ 	.word	0x00000006
        /*06c4*/ 	.word	0x00000000
        /*06c8*/ 	.short	0x010a
        /*06ca*/ 	.byte	0x3f
	.zero		1


	//   ....[100]....
        /*06cc*/ 	.word	0x0000adf0
        /*06d0*/ 	.word	0x00000009
        /*06d4*/ 	.word	0x00000000
        /*06d8*/ 	.short	0x010a
        /*06da*/ 	.byte	0x3f
	.zero		1


	//   ....[101]....
        /*06dc*/ 	.word	0x0000ae40
        /*06e0*/ 	.word	0x00000006
        /*06e4*/ 	.word	0x00000000
        /*06e8*/ 	.short	0x010a
        /*06ea*/ 	.byte	0x3f
	.zero		1


	//   ....[102]....
        /*06ec*/ 	.word	0x0000ae90
        /*06f0*/ 	.word	0x00000009
        /*06f4*/ 	.word	0x00000000
        /*06f8*/ 	.short	0x010a
        /*06fa*/ 	.byte	0x3f
	.zero		1


	//----- nvinfo : EIATTR_NUM_MBARRIERS
	.align		4
.L_37:
        /*06fc*/ 	.byte	0x03, 0x38
        /*06fe*/ 	.short	0x0028


	//----- nvinfo : EIATTR_EXIT_INSTR_OFFSETS
	.align		4
        /*0700*/ 	.byte	0x04, 0x1c
        /*0702*/ 	.short	(.L_39 - .L_38)


	//   ....[0]....
.L_38:
        /*0704*/ 	.word	0x00000c70


	//   ....[1]....
        /*0708*/ 	.word	0x00001480


	//   ....[2]....
        /*070c*/ 	.word	0x00007970


	//   ....[3]....
        /*0710*/ 	.word	0x00007fa0


	//   ....[4]....
        /*0714*/ 	.word	0x00007fd0


	//   ....[5]....
        /*0718*/ 	.word	0x00008ec0


	//   ....[6]....
        /*071c*/ 	.word	0x0000a5b0


	//----- nvinfo : EIATTR_MAX_THREADS
	.align		4
.L_39:
        /*0720*/ 	.byte	0x04, 0x05
        /*0722*/ 	.short	(.L_41 - .L_40)
.L_40:
        /*0724*/ 	.word	0x00000180
        /*0728*/ 	.word	0x00000001
        /*072c*/ 	.word	0x00000001


	//----- nvinfo : EIATTR_CRS_STACK_SIZE
	.align		4
.L_41:
        /*0730*/ 	.byte	0x04, 0x1e
        /*0732*/ 	.short	(.L_43 - .L_42)
.L_42:
        /*0734*/ 	.word	0x00000000


	//----- nvinfo : EIATTR_CBANK_PARAM_SIZE
	.align		4
.L_43:
        /*0738*/ 	.byte	0x03, 0x19
        /*073a*/ 	.short	0x0770


	//----- nvinfo : EIATTR_PARAM_CBANK
	.align		4
        /*073c*/ 	.byte	0x04, 0x0a
        /*073e*/ 	.short	(.L_45 - .L_44)
	.align		4
.L_44:
        /*0740*/ 	.word	index@(.nv.constant0._ZN7cutlass13device_kernelINS_4gemm6kernel13GemmUniversalIN4cute5tupleIJiiiiEEENS1_10collective13CollectiveMmaINS1_37MainloopSm90TmaGmmaWarpSpecializedFP8ILi17ENS5_IJNS4_1CILi1EEESB_SB_EEENS1_35KernelTmaWarpSpecializedCooperativeEEENS5_IJNSA_ILi128EEENSA_ILi64EEESG_EEENS_12float_e4m3_tENS5_IJlSB_lEEESI_SJ_NS4_8TiledMMAINS4_8MMA_AtomIJNS4_4SM904GMMA30MMA_64x64x32_F32E4M3E4M3_SS_TNILNSN_7ScaleInE1ELSP_1EEEEEENS4_6LayoutINS5_IJNSA_ILi2EEESB_SB_EEENS5_IJSB_NSA_ILi0EEESV_EEEEENS5_IJNS4_10UnderscoreESY_SY_EEEEENS4_13SM90_TMA_LOADENS4_14ComposedLayoutINS4_7SwizzleILi2ELi4ELi3EEENS4_18smem_ptr_flag_bitsILi8EEENSS_INS5_IJNSA_ILi8EEESG_EEENS5_IJSG_SB_EEEEEEEvNS4_8identityES11_S1B_vS1C_EENS_8epilogue10collective18CollectiveEpilogueINS1E_22Sm90TmaWarpSpecializedILi2ELi2ELi16ELb0ELb0EEEJSH_NS5_IJSF_NSA_ILi32EEEEEESI_SJ_SI_SJ_NS1E_6fusion15FusionCallbacksIS1I_NS1L_13LinCombEltActINS1E_6thread4SiLuESI_fSI_fLNS_15FloatRoundStyleE2EEESH_S1K_JEEES11_NS12_INS13_ILi1ELi4ELi3EEES16_NSS_INS5_IJS17_S1J_EEENS5_IJS1J_SB_EEEEEEENS4_39AutoVectorizingCopyWithAssumedAlignmentILi128EEENS4_14SM90_TMA_STOREES1X_S1Z_NS4_9Copy_AtomIJNS4_17SM90_U32x4_STSM_NENS_6half_tEEEEvEEEvvEEEEvNT_6ParamsE)
        /*0744*/ 	.short	0x0210
        /*0746*/ 	.short	0x0770


	//----- nvinfo : EIATTR_SW_WAR
	.align		4
.L_45:
        /*0748*/ 	.byte	0x04, 0x36
        /*074a*/ 	.short	(.L_47 - .L_46)
.L_46:
        /*074c*/ 	.word	0x00000008
.L_47:


//--------------------- .nv.callgraph             --------------------------
	.section	.nv.callgraph,"",@"SHT_CUDA_CALLGRAPH"
	.align	4
	.sectionentsize	8
	.align		4
        /*0000*/ 	.word	0x00000000
	.align		4
        /*0004*/ 	.word	0xffffffff
	.align		4
        /*0008*/ 	.word	index@(_ZN7cutlass13device_kernelINS_4gemm6kernel13GemmUniversalIN4cute5tupleIJiiiiEEENS1_10collective13CollectiveMmaINS1_37MainloopSm90TmaGmmaWarpSpecializedFP8ILi17ENS5_IJNS4_1CILi1EEESB_SB_EEENS1_35KernelTmaWarpSpecializedCooperativeEEENS5_IJNSA_ILi128EEENSA_ILi64EEESG_EEENS_12float_e4m3_tENS5_IJlSB_lEEESI_SJ_NS4_8TiledMMAINS4_8MMA_AtomIJNS4_4SM904GMMA30MMA_64x64x32_F32E4M3E4M3_SS_TNILNSN_7ScaleInE1ELSP_1EEEEEENS4_6LayoutINS5_IJNSA_ILi2EEESB_SB_EEENS5_IJSB_NSA_ILi0EEESV_EEEEENS5_IJNS4_10UnderscoreESY_SY_EEEEENS4_13SM90_TMA_LOADENS4_14ComposedLayoutINS4_7SwizzleILi2ELi4ELi3EEENS4_18smem_ptr_flag_bitsILi8EEENSS_INS5_IJNSA_ILi8EEESG_EEENS5_IJSG_SB_EEEEEEEvNS4_8identityES11_S1B_vS1C_EENS_8epilogue10collective18CollectiveEpilogueINS1E_22Sm90TmaWarpSpecializedILi2ELi2ELi16ELb0ELb0EEEJSH_NS5_IJSF_NSA_ILi32EEEEEESI_SJ_SI_SJ_NS1E_6fusion15FusionCallbacksIS1I_NS1L_13LinCombEltActINS1E_6thread4SiLuESI_fSI_fLNS_15FloatRoundStyleE2EEESH_S1K_JEEES11_NS12_INS13_ILi1ELi4ELi3EEES16_NSS_INS5_IJS17_S1J_EEENS5_IJS1J_SB_EEEEEEENS4_39AutoVectorizingCopyWithAssumedAlignmentILi128EEENS4_14SM90_TMA_STOREES1X_S1Z_NS4_9Copy_AtomIJNS4_17SM90_U32x4_STSM_NENS_6half_tEEEEvEEEvvEEEEvNT_6ParamsE)
	.align		4
        /*000c*/ 	.word	index@(__assertfail)
	.align		4
        /*0010*/ 	.word	0x00000000
	.align		4
        /*0014*/ 	.word	0xfffffffe
	.align		4
        /*0018*/ 	.word	0x00000000
	.align		4
        /*001c*/ 	.word	0xfffffffd
	.align		4
        /*0020*/ 	.word	0x00000000
	.align		4
        /*0024*/ 	.word	0xfffffffc


//--------------------- .nv.constant4             --------------------------
	.section	.nv.constant4,"a",@progbits
	.align	8
	.align		8
.nv.constant4:
        /*0000*/ 	.dword	__assertfail
	.align		8
        /*0008*/ 	.dword	__unnamed_1
	.align		8
        /*0010*/ 	.dword	_ZN39_INTERNAL_25444058_4_k_cu_89a910b6_33214cuda3std3__45__cpo5beginE
	.align		8
        /*0018*/ 	.dword	_ZN39_INTERNAL_25444058_4_k_cu_89a910b6_33214cuda3std3__45__cpo3endE
	.align		8
        /*0020*/ 	.dword	_ZN39_INTERNAL_25444058_4_k_cu_89a910b6_33214cuda3std3__45__cpo6cbeginE
	.align		8
        /*0028*/ 	.dword	_ZN39_INTERNAL_25444058_4_k_cu_89a910b6_33214cuda3std3__45__cpo4cendE
	.align		8
        /*0030*/ 	.dword	_ZN39_INTERNAL_25444058_4_k_cu_89a910b6_33214cuda3std3__441_GLOBAL__N__25444058_4_k_cu_89a910b6_33216ignoreE
	.align		8
        /*0038*/ 	.dword	_ZN39_INTERNAL_25444058_4_k_cu_89a910b6_33214cuda3std3__419piecewise_constructE
	.align		8
        /*0040*/ 	.dword	_ZN39_INTERNAL_25444058_4_k_cu_89a910b6_33214cuda3std3__48in_placeE
	.align		8
        /*0048*/ 	.dword	_ZN39_INTERNAL_25444058_4_k_cu_89a910b6_33214cuda3std6ranges3__45__cpo4swapE
	.align		8
        /*0050*/ 	.dword	_ZN39_INTERNAL_25444058_4_k_cu_89a910b6_33214cuda3std6ranges3__45__cpo9iter_moveE
	.align		8
        /*0058*/ 	.dword	_ZN39_INTERNAL_25444058_4_k_cu_89a910b6_33214cute7productE
	.align		8
        /*0060*/ 	.dword	_ZN39_INTERNAL_25444058_4_k_cu_89a910b6_33214cute1_E
	.align		8
        /*0068*/ 	.dword	$str$24
	.align		8
        /*0070*/ 	.dword	$str$25


//--------------------- .text._ZN7cutlass13device_kernelINS_4gemm6kernel13GemmUniversalIN4cute5tupleIJiiiiEEENS1_10collective13CollectiveMmaINS1_37MainloopSm90TmaGmmaWarpSpecializedFP8ILi17ENS5_IJNS4_1CILi1EEESB_SB_EEENS1_35KernelTmaWarpSpecializedCooperativeEEENS5_IJNSA_ILi128EEENSA_ILi64EEESG_EEENS_12float_e4m3_tENS5_IJlSB_lEEESI_SJ_NS4_8TiledMMAINS4_8MMA_AtomIJNS4_4SM904GMMA30MMA_64x64x32_F32E4M3E4M3_SS_TNILNSN_7ScaleInE1ELSP_1EEEEEENS4_6LayoutINS5_IJNSA_ILi2EEESB_SB_EEENS5_IJSB_NSA_ILi0EEESV_EEEEENS5_IJNS4_10UnderscoreESY_SY_EEEEENS4_13SM90_TMA_LOADENS4_14ComposedLayoutINS4_7SwizzleILi2ELi4ELi3EEENS4_18smem_ptr_flag_bitsILi8EEENSS_INS5_IJNSA_ILi8EEESG_EEENS5_IJSG_SB_EEEEEEEvNS4_8identityES11_S1B_vS1C_EENS_8epilogue10collective18CollectiveEpilogueINS1E_22Sm90TmaWarpSpecializedILi2ELi2ELi16ELb0ELb0EEEJSH_NS5_IJSF_NSA_ILi32EEEEEESI_SJ_SI_SJ_NS1E_6fusion15FusionCallbacksIS1I_NS1L_13LinCombEltActINS1E_6thread4SiLuESI_fSI_fLNS_15FloatRoundStyleE2EEESH_S1K_JEEES11_NS12_INS13_ILi1ELi4ELi3EEES16_NSS_INS5_IJS17_S1J_EEENS5_IJS1J_SB_EEEEEEENS4_39AutoVectorizingCopyWithAssumedAlignmentILi128EEENS4_14SM90_TMA_STOREES1X_S1Z_NS4_9Copy_AtomIJNS4_17SM90_U32x4_STSM_NENS_6half_tEEEEvEEEvvEEEEvNT_6ParamsE --------------------------
	.section	.text._ZN7cutlass13device_kernelINS_4gemm6kernel13GemmUniversalIN4cute5tupleIJiiiiEEENS1_10collective13CollectiveMmaINS1_37MainloopSm90TmaGmmaWarpSpecializedFP8ILi17ENS5_IJNS4_1CILi1EEESB_SB_EEENS1_35KernelTmaWarpSpecializedCooperativeEEENS5_IJNSA_ILi128EEENSA_ILi64EEESG_EEENS_12float_e4m3_tENS5_IJlSB_lEEESI_SJ_NS4_8TiledMMAINS4_8MMA_AtomIJNS4_4SM904GMMA30MMA_64x64x32_F32E4M3E4M3_SS_TNILNSN_7ScaleInE1ELSP_1EEEEEENS4_6LayoutINS5_IJNSA_ILi2EEESB_SB_EEENS5_IJSB_NSA_ILi0EEESV_EEEEENS5_IJNS4_10UnderscoreESY_SY_EEEEENS4_13SM90_TMA_LOADENS4_14ComposedLayoutINS4_7SwizzleILi2ELi4ELi3EEENS4_18smem_ptr_flag_bitsILi8EEENSS_INS5_IJNSA_ILi8EEESG_EEENS5_IJSG_SB_EEEEEEEvNS4_8identityES11_S1B_vS1C_EENS_8epilogue10collective18CollectiveEpilogueINS1E_22Sm90TmaWarpSpecializedILi2ELi2ELi16ELb0ELb0EEEJSH_NS5_IJSF_NSA_ILi32EEEEEESI_SJ_SI_SJ_NS1E_6fusion15FusionCallbacksIS1I_NS1L_13LinCombEltActINS1E_6thread4SiLuESI_fSI_fLNS_15FloatRoundStyleE2EEESH_S1K_JEEES11_NS12_INS13_ILi1ELi4ELi3EEES16_NSS_INS5_IJS17_S1J_EEENS5_IJS1J_SB_EEEEEEENS4_39AutoVectorizingCopyWithAssumedAlignmentILi128EEENS4_14SM90_TMA_STOREES1X_S1Z_NS4_9Copy_AtomIJNS4_17SM90_U32x4_STSM_NENS_6half_tEEEEvEEEvvEEEEvNT_6ParamsE,"ax",@progbits
	.align	128
.text._ZN7cutlass13device_kernelINS_4gemm6kernel13GemmUniversalIN4cute5tupleIJiiiiEEENS1_10collective13CollectiveMmaINS1_37MainloopSm90TmaGmmaWarpSpecializedFP8ILi17ENS5_IJNS4_1CILi1EEESB_SB_EEENS1_35KernelTmaWarpSpecializedCooperativeEEENS5_IJNSA_ILi128EEENSA_ILi64EEESG_EEENS_12float_e4m3_tENS5_IJlSB_lEEESI_SJ_NS4_8TiledMMAINS4_8MMA_AtomIJNS4_4SM904GMMA30MMA_64x64x32_F32E4M3E4M3_SS_TNILNSN_7ScaleInE1ELSP_1EEEEEENS4_6LayoutINS5_IJNSA_ILi2EEESB_SB_EEENS5_IJSB_NSA_ILi0EEESV_EEEEENS5_IJNS4_10UnderscoreESY_SY_EEEEENS4_13SM90_TMA_LOADENS4_14ComposedLayoutINS4_7SwizzleILi2ELi4ELi3EEENS4_18smem_ptr_flag_bitsILi8EEENSS_INS5_IJNSA_ILi8EEESG_EEENS5_IJSG_SB_EEEEEEEvNS4_8identityES11_S1B_vS1C_EENS_8epilogue10collective18CollectiveEpilogueINS1E_22Sm90TmaWarpSpecializedILi2ELi2ELi16ELb0ELb0EEEJSH_NS5_IJSF_NSA_ILi32EEEEEESI_SJ_SI_SJ_NS1E_6fusion15FusionCallbacksIS1I_NS1L_13LinCombEltActINS1E_6thread4SiLuESI_fSI_fLNS_15FloatRoundStyleE2EEESH_S1K_JEEES11_NS12_INS13_ILi1ELi4ELi3EEES16_NSS_INS5_IJS17_S1J_EEENS5_IJS1J_SB_EEEEEEENS4_39AutoVectorizingCopyWithAssumedAlignmentILi128EEENS4_14SM90_TMA_STOREES1X_S1Z_NS4_9Copy_AtomIJNS4_17SM90_U32x4_STSM_NENS_6half_tEEEEvEEEvvEEEEvNT_6ParamsE:
        .type           _ZN7cutlass13device_kernelINS_4gemm6kernel13GemmUniversalIN4cute5tupleIJiiiiEEENS1_10collective13CollectiveMmaINS1_37MainloopSm90TmaGmmaWarpSpecializedFP8ILi17ENS5_IJNS4_1CILi1EEESB_SB_EEENS1_35KernelTmaWarpSpecializedCooperativeEEENS5_IJNSA_ILi128EEENSA_ILi64EEESG_EEENS_12float_e4m3_tENS5_IJlSB_lEEESI_SJ_NS4_8TiledMMAINS4_8MMA_AtomIJNS4_4SM904GMMA30MMA_64x64x32_F32E4M3E4M3_SS_TNILNSN_7ScaleInE1ELSP_1EEEEEENS4_6LayoutINS5_IJNSA_ILi2EEESB_SB_EEENS5_IJSB_NSA_ILi0EEESV_EEEEENS5_IJNS4_10UnderscoreESY_SY_EEEEENS4_13SM90_TMA_LOADENS4_14ComposedLayoutINS4_7SwizzleILi2ELi4ELi3EEENS4_18smem_ptr_flag_bitsILi8EEENSS_INS5_IJNSA_ILi8EEESG_EEENS5_IJSG_SB_EEEEEEEvNS4_8identityES11_S1B_vS1C_EENS_8epilogue10collective18CollectiveEpilogueINS1E_22Sm90TmaWarpSpecializedILi2ELi2ELi16ELb0ELb0EEEJSH_NS5_IJSF_NSA_ILi32EEEEEESI_SJ_SI_SJ_NS1E_6fusion15FusionCallbacksIS1I_NS1L_13LinCombEltActINS1E_6thread4SiLuESI_fSI_fLNS_15FloatRoundStyleE2EEESH_S1K_JEEES11_NS12_INS13_ILi1ELi4ELi3EEES16_NSS_INS5_IJS17_S1J_EEENS5_IJS1J_SB_EEEEEEENS4_39AutoVectorizingCopyWithAssumedAlignmentILi128EEENS4_14SM90_TMA_STOREES1X_S1Z_NS4_9Copy_AtomIJNS4_17SM90_U32x4_STSM_NENS_6half_tEEEEvEEEvvEEEEvNT_6ParamsE,@function
        .size           _ZN7cutlass13device_kernelINS_4gemm6kernel13GemmUniversalIN4cute5tupleIJiiiiEEENS1_10collective13CollectiveMmaINS1_37MainloopSm90TmaGmmaWarpSpecializedFP8ILi17ENS5_IJNS4_1CILi1EEESB_SB_EEENS1_35KernelTmaWarpSpecializedCooperativeEEENS5_IJNSA_ILi128EEENSA_ILi64EEESG_EEENS_12float_e4m3_tENS5_IJlSB_lEEESI_SJ_NS4_8TiledMMAINS4_8MMA_AtomIJNS4_4SM904GMMA30MMA_64x64x32_F32E4M3E4M3_SS_TNILNSN_7ScaleInE1ELSP_1EEEEEENS4_6LayoutINS5_IJNSA_ILi2EEESB_SB_EEENS5_IJSB_NSA_ILi0EEESV_EEEEENS5_IJNS4_10UnderscoreESY_SY_EEEEENS4_13SM90_TMA_LOADENS4_14ComposedLayoutINS4_7SwizzleILi2ELi4ELi3EEENS4_18smem_ptr_flag_bitsILi8EEENSS_INS5_IJNSA_ILi8EEESG_EEENS5_IJSG_SB_EEEEEEEvNS4_8identityES11_S1B_vS1C_EENS_8epilogue10collective18CollectiveEpilogueINS1E_22Sm90TmaWarpSpecializedILi2ELi2ELi16ELb0ELb0EEEJSH_NS5_IJSF_NSA_ILi32EEEEEESI_SJ_SI_SJ_NS1E_6fusion15FusionCallbacksIS1I_NS1L_13LinCombEltActINS1E_6thread4SiLuESI_fSI_fLNS_15FloatRoundStyleE2EEESH_S1K_JEEES11_NS12_INS13_ILi1ELi4ELi3EEES16_NSS_INS5_IJS17_S1J_EEENS5_IJS1J_SB_EEEEEEENS4_39AutoVectorizingCopyWithAssumedAlignmentILi128EEENS4_14SM90_TMA_STOREES1X_S1Z_NS4_9Copy_AtomIJNS4_17SM90_U32x4_STSM_NENS_6half_tEEEEvEEEvvEEEEvNT_6ParamsE,(.L_x_271 - _ZN7cutlass13device_kernelINS_4gemm6kernel13GemmUniversalIN4cute5tupleIJiiiiEEENS1_10collective13CollectiveMmaINS1_37MainloopSm90TmaGmmaWarpSpecializedFP8ILi17ENS5_IJNS4_1CILi1EEESB_SB_EEENS1_35KernelTmaWarpSpecializedCooperativeEEENS5_IJNSA_ILi128EEENSA_ILi64EEESG_EEENS_12float_e4m3_tENS5_IJlSB_lEEESI_SJ_NS4_8TiledMMAINS4_8MMA_AtomIJNS4_4SM904GMMA30MMA_64x64x32_F32E4M3E4M3_SS_TNILNSN_7ScaleInE1ELSP_1EEEEEENS4_6LayoutINS5_IJNSA_ILi2EEESB_SB_EEENS5_IJSB_NSA_ILi0EEESV_EEEEENS5_IJNS4_10UnderscoreESY_SY_EEEEENS4_13SM90_TMA_LOADENS4_14ComposedLayoutINS4_7SwizzleILi2ELi4ELi3EEENS4_18smem_ptr_flag_bitsILi8EEENSS_INS5_IJNSA_ILi8EEESG_EEENS5_IJSG_SB_EEEEEEEvNS4_8identityES11_S1B_vS1C_EENS_8epilogue10collective18CollectiveEpilogueINS1E_22Sm90TmaWarpSpecializedILi2ELi2ELi16ELb0ELb0EEEJSH_NS5_IJSF_NSA_ILi32EEEEEESI_SJ_SI_SJ_NS1E_6fusion15FusionCallbacksIS1I_NS1L_13LinCombEltActINS1E_6thread4SiLuESI_fSI_fLNS_15FloatRoundStyleE2EEESH_S1K_JEEES11_NS12_INS13_ILi1ELi4ELi3EEES16_NSS_INS5_IJS17_S1J_EEENS5_IJS1J_SB_EEEEEEENS4_39AutoVectorizingCopyWithAssumedAlignmentILi128EEENS4_14SM90_TMA_STOREES1X_S1Z_NS4_9Copy_AtomIJNS4_17SM90_U32x4_STSM_NENS_6half_tEEEEvEEEvvEEEEvNT_6ParamsE)
        .other          _ZN7cutlass13device_kernelINS_4gemm6kernel13GemmUniversalIN4cute5tupleIJiiiiEEENS1_10collective13CollectiveMmaINS1_37MainloopSm90TmaGmmaWarpSpecializedFP8ILi17ENS5_IJNS4_1CILi1EEESB_SB_EEENS1_35KernelTmaWarpSpecializedCooperativeEEENS5_IJNSA_ILi128EEENSA_ILi64EEESG_EEENS_12float_e4m3_tENS5_IJlSB_lEEESI_SJ_NS4_8TiledMMAINS4_8MMA_AtomIJNS4_4SM904GMMA30MMA_64x64x32_F32E4M3E4M3_SS_TNILNSN_7ScaleInE1ELSP_1EEEEEENS4_6LayoutINS5_IJNSA_ILi2EEESB_SB_EEENS5_IJSB_NSA_ILi0EEESV_EEEEENS5_IJNS4_10UnderscoreESY_SY_EEEEENS4_13SM90_TMA_LOADENS4_14ComposedLayoutINS4_7SwizzleILi2ELi4ELi3EEENS4_18smem_ptr_flag_bitsILi8EEENSS_INS5_IJNSA_ILi8EEESG_EEENS5_IJSG_SB_EEEEEEEvNS4_8identityES11_S1B_vS1C_EENS_8epilogue10collective18CollectiveEpilogueINS1E_22Sm90TmaWarpSpecializedILi2ELi2ELi16ELb0ELb0EEEJSH_NS5_IJSF_NSA_ILi32EEEEEESI_SJ_SI_SJ_NS1E_6fusion15FusionCallbacksIS1I_NS1L_13LinCombEltActINS1E_6thread4SiLuESI_fSI_fLNS_15FloatRoundStyleE2EEESH_S1K_JEEES11_NS12_INS13_ILi1ELi4ELi3EEES16_NSS_INS5_IJS17_S1J_EEENS5_IJS1J_SB_EEEEEEENS4_39AutoVectorizingCopyWithAssumedAlignmentILi128EEENS4_14SM90_TMA_STOREES1X_S1Z_NS4_9Copy_AtomIJNS4_17SM90_U32x4_STSM_NENS_6half_tEEEEvEEEvvEEEEvNT_6ParamsE,@"STO_CUDA_ENTRY STV_DEFAULT"
_ZN7cutlass13device_kernelINS_4gemm6kernel13GemmUniversalIN4cute5tupleIJiiiiEEENS1_10collective13CollectiveMmaINS1_37MainloopSm90TmaGmmaWarpSpecializedFP8ILi17ENS5_IJNS4_1CILi1EEESB_SB_EEENS1_35KernelTmaWarpSpecializedCooperativeEEENS5_IJNSA_ILi128EEENSA_ILi64EEESG_EEENS_12float_e4m3_tENS5_IJlSB_lEEESI_SJ_NS4_8TiledMMAINS4_8MMA_AtomIJNS4_4SM904GMMA30MMA_64x64x32_F32E4M3E4M3_SS_TNILNSN_7ScaleInE1ELSP_1EEEEEENS4_6LayoutINS5_IJNSA_ILi2EEESB_SB_EEENS5_IJSB_NSA_ILi0EEESV_EEEEENS5_IJNS4_10UnderscoreESY_SY_EEEEENS4_13SM90_TMA_LOADENS4_14ComposedLayoutINS4_7SwizzleILi2ELi4ELi3EEENS4_18smem_ptr_flag_bitsILi8EEENSS_INS5_IJNSA_ILi8EEESG_EEENS5_IJSG_SB_EEEEEEEvNS4_8identityES11_S1B_vS1C_EENS_8epilogue10collective18CollectiveEpilogueINS1E_22Sm90TmaWarpSpecializedILi2ELi2ELi16ELb0ELb0EEEJSH_NS5_IJSF_NSA_ILi32EEEEEESI_SJ_SI_SJ_NS1E_6fusion15FusionCallbacksIS1I_NS1L_13LinCombEltActINS1E_6thread4SiLuESI_fSI_fLNS_15FloatRoundStyleE2EEESH_S1K_JEEES11_NS12_INS13_ILi1ELi4ELi3EEES16_NSS_INS5_IJS17_S1J_EEENS5_IJS1J_SB_EEEEEEENS4_39AutoVectorizingCopyWithAssumedAlignmentILi128EEENS4_14SM90_TMA_STOREES1X_S1Z_NS4_9Copy_AtomIJNS4_17SM90_U32x4_STSM_NENS_6half_tEEEEvEEEvvEEEEvNT_6ParamsE:
[----:B------:R-:W1:Y:S01]  /*0000*/  LDC R1, c[0x0][0x28] ;  /* 0x00000a00ff017b82 */ /* 0x000e620000000800 */
[----:B------:R-:W2:Y:S07]  /*0010*/  S2R R18, SR_TID.X ;  /* 0x0000000000127919 */ /* 0x000eae0000002100 */
[----:B------:R-:W3:Y:S01]  /*0020*/  LDC.64 R8, c[0x0][0x588] ;  /* 0x00016200ff087b82 */ /* 0x000ee20000000a00 */
[----:B------:R-:W-:Y:S01]  /*0030*/  ELECT P0, URZ, PT ;  /* 0x00000000003f782f */ /* 0x000fe20003800000 */
[----:B------:R-:W-:Y:S01]  /*0040*/  BSSY B0, `(.L_x_0) ;  /* 0x0000016000007945 */ /* 0x000fe20003800000 */
[----:B--2---:R-:W-:-:S02]  /*0050*/  SHF.R.U32.HI R0, RZ, 0x5, R18 ;  /* 0x00000005ff007819 */ /* 0x004fc40000011612 */
[----:B------:R-:W-:-:S03]  /*0060*/  SHF.R.U32.HI R4, RZ, 0x7, R18 ;  /* 0x00000007ff047819 */ /* 0x000fc60000011612 */
[----:B------:R-:W2:Y:S04]  /*0070*/  SHFL.IDX PT, R3, R0, RZ, 0x1f ;  /* 0x00001fff00037589 */ /* 0x000ea800000e0000 */
[----:B------:R4:W1:Y:S01]  /*0080*/  SHFL.IDX PT, R6, R4, RZ, 0x1f ;  /* 0x00001fff04067589 */ /* 0x00086200000e0000 */
[----:B--2---:R-:W-:Y:S02]  /*0090*/  ISETP.NE.OR P0, PT, R3, RZ, !P0 ;  /* 0x000000ff0300720c */ /* 0x004fe40004705670 */
[----:B------:R-:W-:-:S11]  /*00a0*/  SHF.R.S32.HI R2, RZ, 0x1f, R3 ;  /* 0x0000001fff027819 */ /* 0x000fd60000011403 */
[----:B-1-34-:R-:W-:Y:S05]  /*00b0*/  @P0 BRA `(.L_x_1) ;  /* 0x0000000000380947 */ /* 0x01afea0003800000 */
[----:B------:R-:W-:Y:S02]  /*00c0*/  ULDC.64 UR4, c[0x0][0x198] ;  /* 0x0000660000047ab9 */ /* 0x000fe40000000a00 */
[----:B------:R-:W-:Y:S02]  /*00d0*/  UIADD3 UR6, UP0, UR4, 0xf0, URZ ;  /* 0x000000f004067890 */ /* 0x000fe4000ff1e03f */
[----:B------:R-:W-:Y:S02]  /*00e0*/  UIADD3 UR8, UP1, UR4, 0x1f0, URZ ;  /* 0x000001f004087890 */ /* 0x000fe4000ff3e03f */
[----:B------:R-:W-:Y:S02]  /*00f0*/  UIADD3 UR10, UP2, UR4, 0x3f0, URZ ;  /* 0x000003f0040a7890 */ /* 0x000fe4000ff5e03f */
[----:B------:R-:W-:Y:S02]  /*0100*/  UIADD3 UR4, UP3, UR4, 0x4f0, URZ ;  /* 0x000004f004047890 */ /* 0x000fe4000ff7e03f */
[----:B------:R-:W-:-:S02]  /*0110*/  UIADD3.X UR7, URZ, UR5, URZ, UP0, !UPT ;  /* 0x000000053f077290 */ /* 0x000fc400087fe43f */
[----:B------:R-:W-:Y:S02]  /*0120*/  UIADD3.X UR9, URZ, UR5, URZ, UP1, !UPT ;  /* 0x000000053f097290 */ /* 0x000fe40008ffe43f */
[----:B------:R-:W-:Y:S02]  /*0130*/  UIADD3.X UR11, URZ, UR5, URZ, UP2, !UPT ;  /* 0x000000053f0b7290 */ /* 0x000fe400097fe43f */
[----:B------:R-:W-:-:S03]  /*0140*/  UIADD3.X UR5, URZ, UR5, URZ, UP3, !UPT ;  /* 0x000000053f057290 */ /* 0x000fc60009ffe43f */
[----:B------:R1:W-:Y:S02]  /*0150*/  UTMACCTL.PF [UR6] ;  /* 0x00000000060079b9 */ /* 0x0003e40008040000 */
[----:B------:R1:W-:Y:S02]  /*0160*/  UTMACCTL.PF [UR8] ;  /* 0x00000000080079b9 */ /* 0x0003e40008040000 */
[----:B------:R1:W-:Y:S02]  /*0170*/  UTMACCTL.PF [UR10] ;  /* 0x000000000a0079b9 */ /* 0x0003e40008040000 */
[----:B------:R1:W-:Y:S02]  /*0180*/  UTMACCTL.PF [UR4] ;  /* 0x00000000040079b9 */ /* 0x0003e40008040000 */
[----:B-1----:R-:W-:Y:S01]  /*0190*/  NOP ;  /* 0x0000000000007918 */ /* 0x002fe20000000000 */
.L_x_1:
[----:B------:R-:W-:Y:S05]  /*01a0*/  BSYNC B0 ;  /* 0x0000000000007941 */ /* 0x000fea0003800000 */
.L_x_0:
[----:B------:R-:W-:Y:S01]  /*01b0*/  ULDC.64 UR4, c[0x0][0x590] ;  /* 0x0001640000047ab9 */ /* 0x000fe20000000a00 */
[----:B------:R-:W-:Y:S01]  /*01c0*/  LEA.HI R2, R2, R3, RZ, 0x2 ;  /* 0x0000000302027211 */ /* 0x000fe200078f10ff */
[----:B------:R-:W-:Y:S01]  /*01d0*/  ULDC.64 UR38, c[0x0][0x208] ;  /* 0x0000820000267ab9 */ /* 0x000fe20000000a00 */
[----:B------:R-:W-:Y:S01]  /*01e0*/  ISETP.NE.U32.AND P2, PT, RZ, UR4, PT ;  /* 0x00000004ff007c0c */ /* 0x000fe2000bf45070 */
[----:B------:R-:W-:Y:S01]  /*01f0*/  IMAD.MOV.U32 R4, RZ, RZ, R8 ;  /* 0x000000ffff047224 */ /* 0x000fe200078e0008 */
[----:B------:R-:W-:Y:S02]  /*0200*/  LOP3.LUT R2, R2, 0xfffffffc, RZ, 0xc0, !PT ;  /* 0xfffffffc02027812 */ /* 0x000fe400078ec0ff */
[----:B------:R-:W-:Y:S02]  /*0210*/  ISETP.NE.AND.EX P3, PT, RZ, UR5, PT, P2 ;  /* 0x00000005ff007c0c */ /* 0x000fe4000bf65320 */
[----:B------:R-:W-:Y:S01]  /*0220*/  MOV R5, R9 ;  /* 0x0000000900057202 */ /* 0x000fe20000000f00 */
[--C-:B------:R-:W-:Y:S01]  /*0230*/  IMAD.IADD R3, R3, 0x1, -R2.reuse ;  /* 0x0000000103037824 */ /* 0x100fe200078e0a02 */
[----:B------:R-:W-:-:S09]  /*0240*/  PRMT R2, RZ, 0x7610, R2 ;  /* 0x00007610ff027816 */ /* 0x000fd20000000002 */
[----:B------:R-:W-:Y:S05]  /*0250*/  @P3 BRA `(.L_x_2) ;  /* 0x0000000000303947 */ /* 0x000fea0003800000 */
[----:B------:R-:W-:Y:S02]  /*0260*/  ULDC.64 UR6, c[0x0][0x588] ;  /* 0x0001620000067ab9 */ /* 0x000fe40000000a00 */
[----:B------:R-:W-:-:S04]  /*0270*/  ISETP.NE.U32.AND P0, PT, RZ, UR6, PT ;  /* 0x00000006ff007c0c */ /* 0x000fc8000bf05070 */
[----:B------:R-:W-:-:S13]  /*0280*/  ISETP.NE.AND.EX P0, PT, RZ, UR7, PT, P0 ;  /* 0x00000007ff007c0c */ /* 0x000fda000bf05300 */
[----:B------:R-:W-:Y:S05]  /*0290*/  @!P0 BRA `(.L_x_3) ;  /* 0x0000000000108947 */ /* 0x000fea0003800000 */
[----:B------:R-:W2:Y:S02]  /*02a0*/  LDG.E R2, desc[UR38][R4.64] ;  /* 0x0000002604027981 */ /* 0x000ea4000c1e1900 */
[----:B--2---:R-:W-:Y:S01]  /*02b0*/  FSETP.NEU.AND P1, PT, R2, RZ, PT ;  /* 0x000000ff0200720b */ /* 0x004fe20003f2d000 */
[----:B------:R-:W-:Y:S01]  /*02c0*/  IMAD.MOV.U32 R2, RZ, RZ, 0x1 ;  /* 0x00000001ff027424 */ /* 0x000fe200078e00ff */
[----:B------:R-:W-:Y:S11]  /*02d0*/  BRA `(.L_x_2) ;  /* 0x0000000000107947 */ /* 0x000ff60003800000 */
.L_x_3:
[----:B------:R-:W-:Y:S01]  /*02e0*/  ULDC UR6, c[0x0][0x580] ;  /* 0x0001600000067ab9 */ /* 0x000fe20000000800 */
[----:B------:R-:W-:Y:S01]  /*02f0*/  IMAD.MOV.U32 R2, RZ, RZ, 0x1 ;  /* 0x00000001ff027424 */ /* 0x000fe200078e00ff */
[----:B------:R-:W-:Y:S02]  /*0300*/  FSETP.NEU.AND P1, PT, RZ, UR6, PT ;  /* 0x00000006ff007c0b */ /* 0x000fe4000bf2d000 */
[----:B------:R-:W-:-:S11]  /*0310*/  CS2R R4, SRZ ;  /* 0x0000000000047805 */ /* 0x000fd6000001ff00 */
.L_x_2:
[----:B------:R-:W-:Y:S02]  /*0320*/  ISETP.NE.U32.AND P4, PT, R4, RZ, PT ;  /* 0x000000ff0400720c */ /* 0x000fe40003f85070 */
[----:B------:R-:W-:Y:S02]  /*0330*/  ISETP.NE.AND.EX P5, PT, RZ, UR5, PT, P2 ;  /* 0x00000005ff007c0c */ /* 0x000fe4000bfa5320 */
[----:B------:R-:W-:Y:S02]  /*0340*/  ISETP.NE.AND.EX P2, PT, R5, RZ, PT, P4 ;  /* 0x000000ff0500720c */ /* 0x000fe40003f45340 */
[----:B------:R-:W-:-:S11]  /*0350*/  PLOP3.LUT P0, PT, PT, PT, PT, 0x8, 0x0 ;  /* 0x000000000000781c */ /* 0x000fd60003f0e170 */
[----:B------:R-:W-:Y:S05]  /*0360*/  @P2 BRA P5, `(.L_x_4) ;  /* 0x0000000000342947 */ /* 0x000fea0002800000 */
[----:B------:R-:W-:-:S04]  /*0370*/  ISETP.NE.U32.AND P0, PT, RZ, UR4, PT ;  /* 0x00000004ff007c0c */ /* 0x000fc8000bf05070 */
[----:B------:R-:W-:-:S13]  /*0380*/  ISETP.NE.AND.EX P0, PT, RZ, UR5, PT, P0 ;  /* 0x00000005ff007c0c */ /* 0x000fda000bf05300 */
[----:B------:R-:W-:Y:S05]  /*0390*/  @!P0 BRA `(.L_x_5) ;  /* 0x0000000000248947 */ /* 0x000fea0003800000 */
[----:B------:R-:W-:Y:S02]  /*03a0*/  PRMT R2, R2, 0x9910, RZ ;  /* 0x0000991002027816 */ /* 0x000fe400000000ff */
[----:B------:R-:W-:Y:S02]  /*03b0*/  ISETP.NE.U32.AND P0, PT, R4, RZ, PT ;  /* 0x000000ff0400720c */ /* 0x000fe40003f05070 */
[----:B------:R-:W-:Y:S02]  /*03c0*/  ISETP.NE.AND P2, PT, R2, RZ, PT ;  /* 0x000000ff0200720c */ /* 0x000fe40003f45270 */
[----:B------:R-:W-:Y:S02]  /*03d0*/  ISETP.NE.AND.EX P0, PT, R5, RZ, PT, P0 ;  /* 0x000000ff0500720c */ /* 0x000fe40003f05300 */
[----:B------:R-:W-:-:S09]  /*03e0*/  SEL R2, RZ, 0xffffffff, P1 ;  /* 0xffffffffff027807 */ /* 0x000fd20000800000 */
[----:B------:R-:W-:-:S04]  /*03f0*/  @!P2 SEL R2, RZ, 0xffffffff, P0 ;  /* 0xffffffffff02a807 */ /* 0x000fc80000000000 */
[----:B------:R-:W-:-:S04]  /*0400*/  LOP3.LUT R2, R2, 0x1, RZ, 0xc0, !PT ;  /* 0x0000000102027812 */ /* 0x000fc800078ec0ff */
[----:B------:R-:W-:Y:S01]  /*0410*/  ISETP.EQ.U32.AND P0, PT, R2, 0x1, PT ;  /* 0x000000010200780c */ /* 0x000fe20003f02070 */
[----:B------:R-:W-:-:S12]  /*0420*/  BRA `(.L_x_4) ;  /* 0x0000000000047947 */ /* 0x000fd80003800000 */
.L_x_5:
[----:B------:R-:W-:-:S13]  /*0430*/  PLOP3.LUT P0, PT, P1, PT, PT, 0x8, 0x0 ;  /* 0x000000000000781c */ /* 0x000fda0000f0e170 */
.L_x_4:
[----:B------:R-:W1:Y:S02]  /*0440*/  SHFL.IDX PT, R2, R0, RZ, 0x1f ;  /* 0x00001fff00027589 */ /* 0x000e6400000e0000 */
[----:B-1----:R-:W-:-:S13]  /*0450*/  ISETP.NE.AND P1, PT, R2, RZ, PT ;  /* 0x000000ff0200720c */ /* 0x002fda0003f25270 */
[----:B------:R-:W-:Y:S05]  /*0460*/  @P1 BRA `(.L_x_6) ;  /* 0x0000000000cc1947 */ /* 0x000fea0003800000 */
[----:B------:R-:W-:Y:S01]  /*0470*/  ELECT P1, URZ, PT ;  /* 0x00000000003f782f */ /* 0x000fe20003820000 */
[----:B------:R-:W-:-:S12]  /*0480*/  BSSY B0, `(.L_x_6) ;  /* 0x0000031000007945 */ /* 0x000fd80003800000 */
[----:B------:R-:W-:Y:S05]  /*0490*/  @!P1 BRA `(.L_x_7) ;  /* 0x0000000000bc9947 */ /* 0x000fea0003800000 */
[----:B------:R-:W1:Y:S01]  /*04a0*/  S2UR UR8, SR_CgaCtaId ;  /* 0x00000000000879c3 */ /* 0x000e620000008800 */
[----:B------:R-:W-:Y:S01]  /*04b0*/  UMOV UR4, 0x400 ;  /* 0x0000040000047882 */ /* 0x000fe20000000000 */
[----:B------:R-:W-:Y:S01]  /*04c0*/  UMOV UR5, 0x1 ;  /* 0x0000000100057882 */ /* 0x000fe20000000000 */
[----:B------:R-:W-:Y:S02]  /*04d0*/  UMOV UR6, 0x100 ;  /* 0x0000010000067882 */ /* 0x000fe40000000000 */
[----:B------:R-:W-:-:S04]  /*04e0*/  UIADD3 UR6, -UR6, 0x100000, URZ ;  /* 0x0010000006067890 */ /* 0x000fc8000fffe13f */
[----:B------:R-:W-:Y:S02]  /*04f0*/  USHF.L.U32 UR7, UR6, 0xb, URZ ;  /* 0x0000000b06077899 */ /* 0x000fe4000800063f */
[----:B------:R-:W-:Y:S02]  /*0500*/  USHF.L.U32 UR6, UR6, 0x1, URZ ;  /* 0x0000000106067899 */ /* 0x000fe4000800063f */
[----:B-1----:R-:W-:Y:S02]  /*0510*/  ULEA UR8, UR8, UR4, 0x18 ;  /* 0x0000000408087291 */ /* 0x002fe4000f8ec03f */
[----:B------:R-:W-:-:S04]  /*0520*/  UIADD3 UR4, -UR5, 0x100000, URZ ;  /* 0x0010000005047890 */ /* 0x000fc8000fffe13f */
[----:B------:R-:W-:Y:S02]  /*0530*/  USHF.L.U32 UR5, UR4, 0xb, URZ ;  /* 0x0000000b04057899 */ /* 0x000fe4000800063f */
[----:B------:R-:W-:Y:S01]  /*0540*/  USHF.L.U32 UR4, UR4, 0x1, URZ ;  /* 0x0000000104047899 */ /* 0x000fe2000800063f */
[----:B------:R-:W1:Y:S11]  /*0550*/  FENCE.VIEW.ASYNC.S ;  /* 0x00000000000073c6 */ /* 0x000e760000000000 */
[----:B-1----:R1:W2:Y:S01]  /*0560*/  SYNCS.EXCH.64 URZ, [UR8], UR4 ;  /* 0x00000004083f75b2 */ /* 0x0022a20008000100 */
[----:B------:R1:W3:Y:S01]  /*0570*/  SYNCS.EXCH.64 URZ, [UR8+0x88], UR6 ;  /* 0x00008806083f75b2 */ /* 0x0002e20008000100 */
[----:B------:R1:W4:Y:S01]  /*0580*/  SYNCS.EXCH.64 URZ, [UR8+0x8], UR4 ;  /* 0x00000804083f75b2 */ /* 0x0003220008000100 */
[----:B------:R1:W1:Y:S01]  /*0590*/  SYNCS.EXCH.64 URZ, [UR8+0x90], UR6 ;  /* 0x00009006083f75b2 */ /* 0x0002620008000100 */
        /* <DEDUP_REMOVED lines=30> */
[----:B--234-:R-:W-:Y:S01]  /*0780*/  NOP ;  /* 0x0000000000007918 */ /* 0x01cfe20000000000 */
.L_x_7:
[----:B-1----:R-:W-:Y:S05]  /*0790*/  BSYNC B0 ;  /* 0x0000000000007941 */ /* 0x002fea0003800000 */
.L_x_6:
[----:B------:R-:W1:Y:S01]  /*07a0*/  SHFL.IDX PT, R4, R0, RZ, 0x1f ;  /* 0x00001fff00047589 */ /* 0x000e6200000e0000 */
[----:B------:R-:W2:Y:S01]  /*07b0*/  LDC R2, c[0x0][0x904] ;  /* 0x00024100ff027b82 */ /* 0x000ea20000000800 */
[----:B------:R-:W-:Y:S01]  /*07c0*/  NOP ;  /* 0x0000000000007918 */ /* 0x000fe20000000000 */
[----:B-1----:R-:W-:-:S13]  /*07d0*/  ISETP.NE.AND P1, PT, R4, RZ, PT ;  /* 0x000000ff0400720c */ /* 0x002fda0003f25270 */
[----:B------:R-:W-:Y:S05]  /*07e0*/  @P1 BRA `(.L_x_8) ;  /* 0x0000000000481947 */ /* 0x000fea0003800000 */
[----:B------:R-:W1:Y:S01]  /*07f0*/  S2UR UR5, SR_CgaCtaId ;  /* 0x00000000000579c3 */ /* 0x000e620000008800 */
[----:B------:R-:W-:Y:S01]  /*0800*/  UMOV UR4, 0x400 ;  /* 0x0000040000047882 */ /* 0x000fe20000000000 */
[----:B------:R-:W-:Y:S01]  /*0810*/  UMOV UR6, 0x20 ;  /* 0x0000002000067882 */ /* 0x000fe20000000000 */
[----:B------:R-:W-:Y:S01]  /*0820*/  UMOV UR7, 0x100 ;  /* 0x0000010000077882 */ /* 0x000fe20000000000 */
[----:B------:R-:W-:Y:S01]  /*0830*/  ELECT P1, URZ, PT ;  /* 0x00000000003f782f */ /* 0x000fe20003820000 */
[----:B-1----:R-:W-:Y:S02]  /*0840*/  ULEA UR8, UR5, UR4, 0x18 ;  /* 0x0000000405087291 */ /* 0x002fe4000f8ec03f */
[----:B------:R-:W-:-:S04]  /*0850*/  UIADD3 UR4, -UR6, 0x100000, URZ ;  /* 0x0010000006047890 */ /* 0x000fc8000fffe13f */
[----:B------:R-:W-:Y:S02]  /*0860*/  USHF.L.U32 UR5, UR4, 0xb, URZ ;  /* 0x0000000b04057899 */ /* 0x000fe4000800063f */
[----:B------:R-:W-:Y:S02]  /*0870*/  USHF.L.U32 UR4, UR4, 0x1, URZ ;  /* 0x0000000104047899 */ /* 0x000fe4000800063f */
[----:B------:R-:W-:-:S04]  /*0880*/  UIADD3 UR6, -UR7, 0x100000, URZ ;  /* 0x0010000007067890 */ /* 0x000fc8000fffe13f */
[----:B------:R-:W-:Y:S02]  /*0890*/  USHF.L.U32 UR7, UR6, 0xb, URZ ;  /* 0x0000000b06077899 */ /* 0x000fe4000800063f */
[----:B------:R-:W-:Y:S01]  /*08a0*/  USHF.L.U32 UR6, UR6, 0x1, URZ ;  /* 0x0000000106067899 */ /* 0x000fe2000800063f */
[----:B------:R-:W1:Y:S03]  /*08b0*/  FENCE.VIEW.ASYNC.S ;  /* 0x00000000000073c6 */ /* 0x000e660000000000 */
[----:B-1----:R1:W3:Y:S08]  /*08c0*/  SYNCS.EXCH.64 URZ, [UR8+0x110], UR4 ;  /* 0x00011004083f75b2 */ /* 0x0022f00008000100 */
[----:B------:R1:W4:Y:S01]  /*08d0*/  SYNCS.EXCH.64 URZ, [UR8+0x120], UR6 ;  /* 0x00012006083f75b2 */ /* 0x0003220008000100 */
[----:B------:R1:W1:Y:S01]  /*08e0*/  SYNCS.EXCH.64 URZ, [UR8+0x118], UR4 ;  /* 0x00011804083f75b2 */ /* 0x0002620008000100 */
[----:B------:R1:W1:Y:S01]  /*08f0*/  SYNCS.EXCH.64 URZ, [UR8+0x128], UR6 ;  /* 0x00012806083f75b2 */ /* 0x0002620008000100 */
[----:B------:R-:W-:Y:S01]  /*0900*/  NOP ;  /* 0x0000000000007918 */ /* 0x000fe20000000000 */
.L_x_8:
[----:B------:R-:W5:Y:S01]  /*0910*/  SHFL.IDX PT, R0, R0, RZ, 0x1f ;  /* 0x00001fff00007589 */ /* 0x000f6200000e0000 */
[----:B--2---:R-:W-:Y:S02]  /*0920*/  ISETP.NE.AND P6, PT, R2, 0x1, PT ;  /* 0x000000010200780c */ /* 0x004fe40003fc5270 */
[----:B------:R-:W-:Y:S01]  /*0930*/  ELECT P1, URZ, PT ;  /* 0x00000000003f782f */ /* 0x000fe20003820000 */
[----:B------:R-:W2:Y:S01]  /*0940*/  S2UR UR43, SR_CgaCtaId ;  /* 0x00000000002b79c3 */ /* 0x000ea20000008800 */
[----:B------:R-:W3:Y:S01]  /*0950*/  S2R R7, SR_CTAID.Y ;  /* 0x0000000000077919 */ /* 0x000ee20000002600 */
[----:B-1----:R-:W-:Y:S01]  /*0960*/  UMOV UR4, 0x20 ;  /* 0x0000002000047882 */ /* 0x002fe20000000000 */
[----:B------:R-:W-:Y:S01]  /*0970*/  P2R R4, PR, RZ, 0x40 ;  /* 0x00000040ff047803 */ /* 0x000fe20000000000 */
[----:B------:R-:W-:Y:S01]  /*0980*/  NOP ;  /* 0x0000000000007918 */ /* 0x000fe20000000000 */
[----:B------:R-:W1:Y:S01]  /*0990*/  S2R R10, SR_CTAID.X ;  /* 0x00000000000a7919 */ /* 0x000e620000002500 */
[----:B------:R-:W-:Y:S01]  /*09a0*/  ISETP.NE.AND P4, PT, R3, RZ, PT ;  /* 0x000000ff0300720c */ /* 0x000fe20003f85270 */
[----:B------:R-:W-:-:S03]  /*09b0*/  IMAD.MOV.U32 R11, RZ, RZ, RZ ;  /* 0x000000ffff0b7224 */ /* 0x000fc600078e00ff */
[----:B------:R-:W1:Y:S01]  /*09c0*/  @P6 LDC R17, c[0x0][0x10] ;  /* 0x00000400ff116b82 */ /* 0x000e620000000800 */
[----:B------:R-:W-:-:S07]  /*09d0*/  @P6 IMAD.MOV.U32 R5, RZ, RZ, RZ ;  /* 0x000000ffff056224 */ /* 0x000fce00078e00ff */
[----:B------:R-:W4:Y:S01]  /*09e0*/  @!P6 LDC R12, c[0x0][0xc] ;  /* 0x00000300ff0ceb82 */ /* 0x000f220000000800 */
[----:B-----5:R-:W-:Y:S02]  /*09f0*/  ISETP.NE.OR P2, PT, R0, RZ, !P1 ;  /* 0x000000ff0000720c */ /* 0x020fe40004f45670 */
[----:B------:R-:W-:-:S04]  /*0a00*/  ISETP.EQ.OR P1, PT, R3, 0x3, !P4 ;  /* 0x000000030300780c */ /* 0x000fc80006722670 */
[----:B------:R-:W-:-:S04]  /*0a10*/  ISETP.EQ.AND P1, PT, R6, RZ, P1 ;  /* 0x000000ff0600720c */ /* 0x000fc80000f22270 */
[----:B------:R-:W-:Y:S02]  /*0a20*/  SEL R19, RZ, 0x1, !P1 ;  /* 0x00000001ff137807 */ /* 0x000fe40004800000 */
[----:B---3--:R-:W-:Y:S01]  /*0a30*/  @P6 MOV R4, R7 ;  /* 0x0000000700046202 */ /* 0x008fe20000000f00 */
[----:B------:R-:W-:Y:S01]  /*0a40*/  VOTEU.ALL UP0, P2 ;  /* 0x00000000003f7886 */ /* 0x000fe20001000000 */
[----:B------:R-:W-:-:S03]  /*0a50*/  VOTEU.ALL UP1, P2 ;  /* 0x00000000003f7886 */ /* 0x000fc60001020000 */
[----:B-1----:R-:W-:Y:S01]  /*0a60*/  @P6 IMAD.WIDE.U32 R16, R10, R17, R4 ;  /* 0x000000110a106225 */ /* 0x002fe200078e0004 */
[----:B------:R-:W-:Y:S01]  /*0a70*/  @!UP0 UMOV UR6, 0x400 ;  /* 0x0000040000068882 */ /* 0x000fe20000000000 */
[----:B------:R-:W-:-:S04]  /*0a80*/  @!UP0 UIADD3 UR4, -UR4, 0x100000, URZ ;  /* 0x0010000004048890 */ /* 0x000fc8000fffe13f */
[----:B------:R-:W-:Y:S02]  /*0a90*/  @!UP0 USHF.L.U32 UR5, UR4, 0xb, URZ ;  /* 0x0000000b04058899 */ /* 0x000fe4000800063f */
[----:B------:R-:W-:Y:S02]  /*0aa0*/  @!UP0 USHF.L.U32 UR4, UR4, 0x1, URZ ;  /* 0x0000000104048899 */ /* 0x000fe4000800063f */
[----:B--2---:R-:W-:Y:S01]  /*0ab0*/  @!UP0 ULEA UR8, UR43, UR6, 0x18 ;  /* 0x000000062b088291 */ /* 0x004fe2000f8ec03f */
[----:B------:R-:W-:Y:S01]  /*0ac0*/  @P6 IMAD.MOV.U32 R5, RZ, RZ, RZ ;  /* 0x000000ffff056224 */ /* 0x000fe200078e00ff */
[----:B------:R-:W-:Y:S01]  /*0ad0*/  VOTEU.ALL UP0, P2 ;  /* 0x00000000003f7886 */ /* 0x000fe20001000000 */
[C---:B------:R-:W-:Y:S01]  /*0ae0*/  ISETP.NE.AND P2, PT, R6.reuse, RZ, PT ;  /* 0x000000ff0600720c */ /* 0x040fe20003f45270 */
[----:B------:R-:W-:Y:S01]  /*0af0*/  ULDC UR6, c[0x0][0xc] ;  /* 0x0000030000067ab9 */ /* 0x000fe20000000800 */
[----:B------:R-:W-:Y:S01]  /*0b00*/  ULDC UR7, c[0x0][0x10] ;  /* 0x0000040000077ab9 */ /* 0x000fe20000000800 */
[----:B------:R-:W-:Y:S01]  /*0b10*/  VIADD R6, R6, 0xffffffff ;  /* 0xffffffff06067836 */ /* 0x000fe20000000000 */
[----:B------:R-:W-:-:S02]  /*0b20*/  ISETP.EQ.AND P5, PT, R3, 0x2, !P2 ;  /* 0x000000020300780c */ /* 0x000fc400057a2270 */
[----:B------:R-:W-:Y:S01]  /*0b30*/  @P6 IADD3 R17, R17, R5, RZ ;  /* 0x0000000511116210 */ /* 0x000fe20007ffe0ff */
[----:B----4-:R-:W-:Y:S01]  /*0b40*/  @!P6 IMAD.WIDE.U32 R4, R12, R7, R10 ;  /* 0x000000070c04e225 */ /* 0x010fe200078e000a */
[----:B------:R-:W-:Y:S01]  /*0b50*/  ISETP.GE.U32.AND P1, PT, R6, 0x2, PT ;  /* 0x000000020600780c */ /* 0x000fe20003f26070 */
[----:B------:R-:W1:Y:S02]  /*0b60*/  FENCE.VIEW.ASYNC.S ;  /* 0x00000000000073c6 */ /* 0x000e640000000000 */
[----:B-1----:R-:W1:Y:S01]  /*0b70*/  @!UP0 SYNCS.EXCH.64 URZ, [UR8+0x130], UR4 ;  /* 0x00013004083f85b2 */ /* 0x002e620008000100 */
[----:B------:R-:W-:Y:S01]  /*0b80*/  SEL R0, RZ, 0x1, !P5 ;  /* 0x00000001ff007807 */ /* 0x000fe20006800000 */
[----:B------:R-:W-:Y:S01]  /*0b90*/  @!P6 IMAD.MOV.U32 R17, RZ, RZ, R5 ;  /* 0x000000ffff11e224 */ /* 0x000fe200078e0005 */
[----:B------:R-:W-:Y:S02]  /*0ba0*/  @!P6 MOV R16, R4 ;  /* 0x000000040010e202 */ /* 0x000fe40000000f00 */
[----:B------:R-:W-:-:S02]  /*0bb0*/  SEL R0, R0, 0x2, P1 ;  /* 0x0000000200007807 */ /* 0x000fc40000800000 */
[----:B------:R-:W-:Y:S01]  /*0bc0*/  SEL R19, R19, 0x2, P1 ;  /* 0x0000000213137807 */ /* 0x000fe20000800000 */
[----:B------:R2:W1:Y:S01]  /*0bd0*/  @!UP1 SYNCS.EXCH.64 URZ, [UR8+0x138], UR4 ;  /* 0x00013804083f95b2 */ /* 0x0004620008000100 */
[----:B------:R-:W-:Y:S01]  /*0be0*/  NOP ;  /* 0x0000000000007918 */ /* 0x000fe20000000000 */
[----:B--2---:R-:W-:-:S03]  /*0bf0*/  UIMAD.WIDE.U32 UR4, UR6, UR7, URZ ;  /* 0x00000007060472a5 */ /* 0x004fc6000f8e003f */
[----:B------:R-:W-:Y:S02]  /*0c00*/  ULDC UR6, c[0x0][0x14] ;  /* 0x0000050000067ab9 */ /* 0x000fe40000000800 */
[----:B------:R-:W-:Y:S02]  /*0c10*/  UIMAD.WIDE.U32 UR36, UR4, UR6, URZ ;  /* 0x00000006042472a5 */ /* 0x000fe4000f8e003f */
[----:B------:R-:W-:-:S04]  /*0c20*/  UIMAD UR42, UR5, UR6, URZ ;  /* 0x00000006052a72a4 */ /* 0x000fc8000f8e023f */
[----:B------:R-:W-:Y:S01]  /*0c30*/  UIADD3 UR42, UR37, UR42, URZ ;  /* 0x0000002a252a7290 */ /* 0x000fe2000fffe03f */
[----:B-1----:R-:W-:Y:S06]  /*0c40*/  BAR.SYNC.DEFER_BLOCKING 0x0 ;  /* 0x0000000000007b1d */ /* 0x002fec0000010000 */
[----:B------:R-:W-:Y:S05]  /*0c50*/  @!P2 BRA `(.L_x_9) ;  /* 0x0000006c0048a947 */ /* 0x000fea0003800000 */
[----:B------:R-:W-:-:S13]  /*0c60*/  ISETP.GT.U32.AND P0, PT, R6, 0x1, PT ;  /* 0x000000010600780c */ /* 0x000fda0003f04070 */
[----:B------:R-:W-:Y:S05]  /*0c70*/  @P0 EXIT ;  /* 0x000000000000094d */ /* 0x000fea0003800000 */
[----:B------:R-:W-:Y:S01]  /*0c80*/  ULDC.64 UR4, c[0x0][0x8f8] ;  /* 0x00023e0000047ab9 */ /* 0x000fe20000000a00 */
[----:B------:R-:W-:Y:S01]  /*0c90*/  UMOV UR47, 0xffffffff ;  /* 0xffffffff002f7882 */ /* 0x000fe20000000000 */
[----:B------:R-:W-:Y:S01]  /*0ca0*/  ISETP.GE.U32.AND P0, PT, R16, UR4, PT ;  /* 0x0000000410007c0c */ /* 0x000fe2000bf06070 */
[----:B------:R-:W-:Y:S01]  /*0cb0*/  IMAD.MOV.U32 R3, RZ, RZ, -0x1 ;  /* 0xffffffffff037424 */ /* 0x000fe200078e00ff */
[----:B------:R-:W-:Y:S02]  /*0cc0*/  PRMT R22, RZ, 0x7610, R22 ;  /* 0x00007610ff167816 */ /* 0x000fe40000000016 */
[----:B------:R-:W-:Y:S02]  /*0cd0*/  ISETP.GE.U32.AND.EX P0, PT, R17, UR5, PT, P0 ;  /* 0x0000000511007c0c */ /* 0x000fe4000bf06100 */
[----:B------:R-:W-:Y:S02]  /*0ce0*/  MOV R8, 0xffffffff ;  /* 0xffffffff00087802 */ /* 0x000fe40000000f00 */
[----:B------:R-:W-:-:S09]  /*0cf0*/  PRMT R6, RZ, 0x7610, R6 ;  /* 0x00007610ff067816 */ /* 0x000fd20000000006 */
[----:B------:R-:W-:Y:S05]  /*0d00*/  @P0 BRA `(.L_x_10) ;  /* 0x0000000400580947 */ /* 0x000fea0003800000 */
[----:B------:R-:W1:Y:S01]  /*0d10*/  LDC.64 R20, c[0x0][0x8d0] ;  /* 0x00023400ff147b82 */ /* 0x000e620000000a00 */
[----:B------:R-:W-:Y:S02]  /*0d20*/  IMAD.MOV.U32 R4, RZ, RZ, R16 ;  /* 0x000000ffff047224 */ /* 0x000fe400078e0010 */
[----:B------:R-:W-:-:S05]  /*0d30*/  IMAD.MOV.U32 R5, RZ, RZ, R17 ;  /* 0x000000ffff057224 */ /* 0x000fca00078e0011 */
[----:B------:R-:W2:Y:S08]  /*0d40*/  LDC R6, c[0x0][0x8d8] ;  /* 0x00023600ff067b82 */ /* 0x000eb00000000800 */
[----:B------:R-:W3:Y:S01]  /*0d50*/  LDC.64 R24, c[0x0][0x8c8] ;  /* 0x00023200ff187b82 */ /* 0x000ee20000000a00 */
[----:B-1----:R-:W-:-:S04]  /*0d60*/  ISETP.NE.U32.AND P0, PT, R20, RZ, PT ;  /* 0x000000ff1400720c */ /* 0x002fc80003f05070 */
[----:B------:R-:W-:-:S13]  /*0d70*/  ISETP.NE.AND.EX P0, PT, R21, RZ, PT, P0 ;  /* 0x000000ff1500720c */ /* 0x000fda0003f05300 */
[----:B--23--:R-:W-:Y:S05]  /*0d80*/  @!P0 BRA `(.L_x_11) ;  /* 0x0000000000288947 */ /* 0x00cfea0003800000 */
[----:B------:R-:W1:Y:S02]  /*0d90*/  LDC R3, c[0x0][0x8dc] ;  /* 0x00023700ff037b82 */ /* 0x000e640000000800 */
[----:B-1----:R-:W-:-:S04]  /*0da0*/  IADD3 R3, P0, R16, R3, RZ ;  /* 0x0000000310037210 */ /* 0x002fc80007f1e0ff */
[----:B------:R-:W-:-:S05]  /*0db0*/  IADD3.X R15, RZ, R17, RZ, P0, !PT ;  /* 0x00000011ff0f7210 */ /* 0x000fca00007fe4ff */
[----:B------:R-:W-:-:S04]  /*0dc0*/  IMAD.WIDE.U32 R4, R15, R20, RZ ;  /* 0x000000140f047225 */ /* 0x000fc800078e00ff */
[----:B------:R-:W-:-:S04]  /*0dd0*/  IMAD.WIDE.U32 R8, P0, R3, R21, R4 ;  /* 0x0000001503087225 */ /* 0x000fc80007800004 */
[----:B------:R-:W-:-:S04]  /*0de0*/  IMAD.WIDE.U32 R4, R3, R20, RZ ;  /* 0x0000001403047225 */ /* 0x000fc800078e00ff */
[----:B------:R-:W-:Y:S01]  /*0df0*/  IMAD.X R13, RZ, RZ, RZ, P0 ;  /* 0x000000ffff0d7224 */ /* 0x000fe200000e06ff */
[----:B------:R-:W-:Y:S01]  /*0e00*/  IADD3 RZ, P0, R5, R8, RZ ;  /* 0x0000000805ff7210 */ /* 0x000fe20007f1e0ff */
[----:B------:R-:W-:-:S04]  /*0e10*/  IMAD.MOV.U32 R12, RZ, RZ, R9 ;  /* 0x000000ffff0c7224 */ /* 0x000fc800078e0009 */
[----:B------:R-:W-:-:S08]  /*0e20*/  IMAD.WIDE.U32.X R4, R15, R21, R12, P0 ;  /* 0x000000150f047225 */ /* 0x000fd000000e040c */
.L_x_11:
[-CC-:B------:R-:W-:Y:S01]  /*0e30*/  SHF.R.U64 R30, R4, R6.reuse, R5.reuse ;  /* 0x00000006041e7219 */ /* 0x180fe20000001205 */
[----:B------:R-:W1:Y:S01]  /*0e40*/  LDC.64 R26, c[0x0][0x8e8] ;  /* 0x00023a00ff1a7b82 */ /* 0x000e620000000a00 */
[----:B------:R-:W-:Y:S01]  /*0e50*/  SHF.R.U32.HI R4, RZ, R6, R5 ;  /* 0x00000006ff047219 */ /* 0x000fe20000011605 */
[----:B------:R-:W-:Y:S01]  /*0e60*/  ULDC UR4, c[0x0][0x150] ;  /* 0x0000540000047ab9 */ /* 0x000fe20000000800 */
[----:B------:R-:W-:Y:S02]  /*0e70*/  IADD3 R11, P0, RZ, -R30, RZ ;  /* 0x8000001eff0b7210 */ /* 0x000fe40007f1e0ff */
[----:B------:R-:W-:Y:S02]  /*0e80*/  I2FP.F32.U32 R3, R10 ;  /* 0x0000000a00037245 */ /* 0x000fe40000201000 */
[----:B------:R-:W-:Y:S01]  /*0e90*/  IADD3.X R13, RZ, ~R4, RZ, P0, !PT ;  /* 0x80000004ff0d7210 */ /* 0x000fe200007fe4ff */
[----:B------:R-:W2:Y:S01]  /*0ea0*/  LDC R8, c[0x0][0x8c0] ;  /* 0x00023000ff087b82 */ /* 0x000ea20000000800 */
[----:B------:R-:W-:-:S04]  /*0eb0*/  IMAD.WIDE.U32 R4, R11, R24, R16 ;  /* 0x000000180b047225 */ /* 0x000fc800078e0010 */
[----:B------:R-:W-:Y:S01]  /*0ec0*/  FMUL R3, R3, UR4 ;  /* 0x0000000403037c20 */ /* 0x000fe20008400000 */
[----:B------:R-:W-:Y:S01]  /*0ed0*/  ULDC UR4, c[0x0][0x154] ;  /* 0x0000550000047ab9 */ /* 0x000fe20000000800 */
[----:B------:R-:W-:Y:S02]  /*0ee0*/  IMAD R6, R13, R24, RZ ;  /* 0x000000180d067224 */ /* 0x000fe400078e02ff */
[----:B------:R-:W3:Y:S02]  /*0ef0*/  LDC R13, c[0x0][0x8b0] ;  /* 0x00022c00ff0d7b82 */ /* 0x000ee40000000800 */
[----:B------:R-:W-:Y:S01]  /*0f00*/  IMAD R11, R11, R25, R6 ;  /* 0x000000190b0b7224 */ /* 0x000fe200078e0206 */
[----:B------:R-:W4:Y:S03]  /*0f10*/  F2I.U32.TRUNC.NTZ R3, R3 ;  /* 0x0000000300037305 */ /* 0x000f26000020f000 */
[----:B------:R-:W-:-:S02]  /*0f20*/  IMAD.IADD R5, R5, 0x1, R11 ;  /* 0x0000000105057824 */ /* 0x000fc400078e020b */
[----:B------:R-:W5:Y:S01]  /*0f30*/  LDC R15, c[0x0][0x900] ;  /* 0x00024000ff0f7b82 */ /* 0x000f620000000800 */
[----:B-1----:R-:W-:-:S04]  /*0f40*/  ISETP.NE.U32.AND P0, PT, R26, RZ, PT ;  /* 0x000000ff1a00720c */ /* 0x002fc80003f05070 */
[----:B------:R-:W-:-:S03]  /*0f50*/  ISETP.NE.AND.EX P0, PT, R27, RZ, PT, P0 ;  /* 0x000000ff1b00720c */ /* 0x000fc60003f05300 */
[----:B------:R-:W1:Y:S01]  /*0f60*/  LDC R9, c[0x0][0x144] ;  /* 0x00005100ff097b82 */ /* 0x000e620000000800 */
[-C--:B--2---:R-:W-:Y:S01]  /*0f70*/  SHF.R.U64 R21, R4, R8.reuse, R5 ;  /* 0x0000000804157219 */ /* 0x084fe20000001205 */
[----:B----4-:R-:W-:Y:S01]  /*0f80*/  IMAD.MOV R11, RZ, RZ, -R3 ;  /* 0x000000ffff0b7224 */ /* 0x010fe200078e0a03 */
[----:B------:R-:W-:Y:S02]  /*0f90*/  I2FP.F32.U32 R4, R7 ;  /* 0x0000000700047245 */ /* 0x000fe40000201000 */
[----:B------:R-:W-:Y:S01]  /*0fa0*/  SHF.R.U32.HI R6, RZ, R8, R5 ;  /* 0x00000008ff067219 */ /* 0x000fe20000011605 */
[----:B------:R-:W-:Y:S02]  /*0fb0*/  IMAD.MOV.U32 R8, RZ, RZ, 0x1 ;  /* 0x00000001ff087424 */ /* 0x000fe400078e00ff */
[----:B------:R-:W2:Y:S01]  /*0fc0*/  LDC R14, c[0x0][0x148] ;  /* 0x00005200ff0e7b82 */ /* 0x000ea20000000800 */
[----:B------:R-:W-:Y:S01]  /*0fd0*/  FMUL R5, R4, UR4 ;  /* 0x0000000404057c20 */ /* 0x000fe20008400000 */
[----:B---3--:R-:W-:-:S02]  /*0fe0*/  SHF.R.U64 R29, R21, R13, R6 ;  /* 0x0000000d151d7219 */ /* 0x008fc40000001206 */
[----:B------:R-:W-:Y:S02]  /*0ff0*/  SHF.R.U32.HI R6, RZ, R13, R6 ;  /* 0x0000000dff067219 */ /* 0x000fe40000011606 */
[----:B------:R-:W-:Y:S01]  /*1000*/  MOV R4, 0xffffffff ;  /* 0xffffffff00047802 */ /* 0x000fe20000000f00 */
[----:B------:R3:W4:Y:S01]  /*1010*/  F2I.U32.TRUNC.NTZ R13, R5 ;  /* 0x00000005000d7305 */ /* 0x000722000020f000 */
[----:B------:R-:W2:Y:S01]  /*1020*/  LDC R23, c[0x0][0x8a8] ;  /* 0x00022a00ff177b82 */ /* 0x000ea20000000800 */
[-C--:B-----5:R-:W-:Y:S02]  /*1030*/  SHF.R.U64 R28, R29, R15.reuse, R6 ;  /* 0x0000000f1d1c7219 */ /* 0x0a0fe40000001206 */
[----:B------:R-:W-:-:S04]  /*1040*/  SHF.L.U32 R4, R4, R15, RZ ;  /* 0x0000000f04047219 */ /* 0x000fc800000006ff */
[----:B------:R-:W-:Y:S01]  /*1050*/  LOP3.LUT R12, RZ, R4, RZ, 0x33, !PT ;  /* 0x00000004ff0c7212 */ /* 0x000fe200078e33ff */
[----:B------:R-:W2:Y:S01]  /*1060*/  LDC R20, c[0x0][0x8f0] ;  /* 0x00023c00ff147b82 */ /* 0x000ea20000000800 */
[----:B---3--:R-:W-:Y:S01]  /*1070*/  SHF.R.U32.HI R5, RZ, R15, R6 ;  /* 0x0000000fff057219 */ /* 0x008fe20000011606 */
[----:B-1----:R-:W-:Y:S01]  /*1080*/  IMAD R3, R9, R11, R10 ;  /* 0x0000000b09037224 */ /* 0x002fe200078e020a */
[----:B------:R-:W-:Y:S01]  /*1090*/  SHF.L.U32 R6, R8, R15, RZ ;  /* 0x0000000f08067219 */ /* 0x000fe200000006ff */
[----:B------:R-:W-:-:S04]  /*10a0*/  IMAD.MOV.U32 R4, RZ, RZ, R28 ;  /* 0x000000ffff047224 */ /* 0x000fc800078e001c */
[----:B------:R-:W1:Y:S08]  /*10b0*/  LDC R24, c[0x0][0x8e0] ;  /* 0x00023800ff187b82 */ /* 0x000e700000000800 */
[----:B------:R-:W3:Y:S01]  /*10c0*/  LDC R25, c[0x0][0x8b8] ;  /* 0x00022e00ff197b82 */ /* 0x000ee20000000800 */
[----:B----4-:R-:W-:Y:S05]  /*10d0*/  @!P0 BRA `(.L_x_12) ;  /* 0x0000000000288947 */ /* 0x010fea0003800000 */
[----:B------:R-:W4:Y:S02]  /*10e0*/  LDC R11, c[0x0][0x8f4] ;  /* 0x00023d00ff0b7b82 */ /* 0x000f240000000800 */
[----:B----4-:R-:W-:-:S04]  /*10f0*/  IADD3 R11, P0, R28, R11, RZ ;  /* 0x0000000b1c0b7210 */ /* 0x010fc80007f1e0ff */
        /* <DEDUP_REMOVED lines=8> */
.L_x_12:
[----:B--2---:R-:W-:Y:S01]  /*1180*/  SHF.R.U64 R4, R4, R20, R5 ;  /* 0x0000001404047219 */ /* 0x004fe20000001205 */
[----:B------:R-:W-:Y:S01]  /*1190*/  VIADD R8, R23, 0xffffffff ;  /* 0xffffffff17087836 */ /* 0x000fe20000000000 */
[----:B------:R-:W-:Y:S02]  /*11a0*/  LOP3.LUT R5, R29, R12, RZ, 0xc0, !PT ;  /* 0x0000000c1d057212 */ /* 0x000fe400078ec0ff */
[----:B------:R-:W-:Y:S01]  /*11b0*/  IADD3 R13, -R13, RZ, RZ ;  /* 0x000000ff0d0d7210 */ /* 0x000fe20007ffe1ff */
[----:B------:R-:W-:Y:S01]  /*11c0*/  IMAD.MOV R9, RZ, RZ, -R4 ;  /* 0x000000ffff097224 */ /* 0x000fe200078e0a04 */
[----:B------:R-:W-:Y:S01]  /*11d0*/  LOP3.LUT R8, R21, R8, RZ, 0xc0, !PT ;  /* 0x0000000815087212 */ /* 0x000fe200078ec0ff */
[----:B------:R-:W-:Y:S01]  /*11e0*/  IMAD R6, R6, R4, R5 ;  /* 0x0000000406067224 */ /* 0x000fe200078e0205 */
[----:B------:R-:W-:Y:S01]  /*11f0*/  R2UR UR47, R30 ;  /* 0x000000001e2f72ca */ /* 0x000fe200000e0000 */
[----:B------:R-:W-:Y:S02]  /*1200*/  @P6 IMAD R3, R14, R13, R7 ;  /* 0x0000000d0e036224 */ /* 0x000fe400078e0207 */
[----:B-1----:R-:W-:-:S02]  /*1210*/  IMAD R4, R9, R24, R28 ;  /* 0x0000001809047224 */ /* 0x002fc400078e021c */
[----:B---3--:R-:W-:Y:S01]  /*1220*/  IMAD R3, R6, R25, R3 ;  /* 0x0000001906037224 */ /* 0x008fe200078e0203 */
[----:B------:R-:W-:Y:S01]  /*1230*/  MOV R6, 0x1 ;  /* 0x0000000100067802 */ /* 0x000fe20000000f00 */
[----:B------:R-:W-:-:S05]  /*1240*/  IMAD R4, R4, R23, R8 ;  /* 0x0000001704047224 */ /* 0x000fca00078e0208 */
[----:B------:R-:W-:Y:S02]  /*1250*/  SEL R8, R4, R3, !P6 ;  /* 0x0000000304087207 */ /* 0x000fe40007000000 */
[----:B------:R-:W-:-:S07]  /*1260*/  SEL R3, R3, R4, !P6 ;  /* 0x0000000403037207 */ /* 0x000fce0007000000 */
.L_x_10:
[----:B------:R-:W-:-:S08]  /*1270*/  NOP ;  /* 0x0000000000007918 */ /* 0x000fd00000000000 */
[----:B------:R-:W1:Y:S02]  /*1280*/  USETMAXREG.TRY_ALLOC.CTAPOOL UP0, 0xe8 ;  /* 0x000000e8000079c8 */ /* 0x000e640008000600 */
[----:B-1----:R-:W-:-:S13]  /*1290*/  PLOP3.LUT P0, PT, PT, PT, UP0, 0x80, 0x0 ;  /* 0x000000000000781c */ /* 0x002fda0003f0f008 */
[----:B------:R-:W-:Y:S05]  /*12a0*/  @!P0 BRA `(.L_x_10) ;  /* 0xfffffffc00f08947 */ /* 0x000fea000383ffff */
[----:B------:R-:W-:Y:S02]  /*12b0*/  ULDC.64 UR4, c[0x0][0x590] ;  /* 0x0001640000047ab9 */ /* 0x000fe40000000a00 */
[----:B------:R-:W-:-:S04]  /*12c0*/  ISETP.NE.U32.AND P0, PT, RZ, UR4, PT ;  /* 0x00000004ff007c0c */ /* 0x000fc8000bf05070 */
[----:B------:R-:W-:-:S13]  /*12d0*/  ISETP.NE.AND.EX P0, PT, RZ, UR5, PT, P0 ;  /* 0x00000005ff007c0c */ /* 0x000fda000bf05300 */
[----:B------:R-:W-:Y:S05]  /*12e0*/  @P0 BRA `(.L_x_13) ;  /* 0x00000000002c0947 */ /* 0x000fea0003800000 */
[----:B------:R-:W-:Y:S02]  /*12f0*/  ULDC.64 UR4, c[0x0][0x588] ;  /* 0x0001620000047ab9 */ /* 0x000fe40000000a00 */
[----:B------:R-:W-:-:S04]  /*1300*/  ISETP.NE.U32.AND P0, PT, RZ, UR4, PT ;  /* 0x00000004ff007c0c */ /* 0x000fc8000bf05070 */
[----:B------:R-:W-:-:S13]  /*1310*/  ISETP.NE.AND.EX P0, PT, RZ, UR5, PT, P0 ;  /* 0x00000005ff007c0c */ /* 0x000fda000bf05300 */
[----:B------:R-:W-:Y:S05]  /*1320*/  @!P0 BRA `(.L_x_14) ;  /* 0x0000000000108947 */ /* 0x000fea0003800000 */
[----:B------:R-:W1:Y:S02]  /*1330*/  LDC.64 R4, c[0x0][0x588] ;  /* 0x00016200ff047b82 */ /* 0x000e640000000a00 */
[----:B-1----:R1:W5:Y:S01]  /*1340*/  LDG.E R23, desc[UR38][R4.64] ;  /* 0x0000002604177981 */ /* 0x002362000c1e1900 */
[----:B------:R-:W-:Y:S01]  /*1350*/  IMAD.MOV.U32 R22, RZ, RZ, 0x1 ;  /* 0x00000001ff167424 */ /* 0x000fe200078e00ff */
[----:B------:R-:W-:Y:S06]  /*1360*/  BRA `(.L_x_13) ;  /* 0x00000000000c7947 */ /* 0x000fec0003800000 */
.L_x_14:
[----:B------:R-:W-:Y:S01]  /*1370*/  ULDC UR4, c[0x0][0x580] ;  /* 0x0001600000047ab9 */ /* 0x000fe20000000800 */
[----:B------:R-:W-:Y:S01]  /*1380*/  IMAD.MOV.U32 R22, RZ, RZ, 0x1 ;  /* 0x00000001ff167424 */ /* 0x000fe200078e00ff */
[----:B------:R-:W-:-:S07]  /*1390*/  MOV R23, UR4 ;  /* 0x0000000400177c02 */ /* 0x000fce0008000f00 */
.L_x_13:
        /* <DEDUP_REMOVED lines=8> */
[----:B------:R-:W2:Y:S02]  /*1420*/  LDC.64 R56, c[0x0][0x5a8] ;  /* 0x00016a00ff387b82 */ /* 0x000ea40000000a00 */
[----:B--2---:R2:W5:Y:S01]  /*1430*/  LDG.E R56, desc[UR38][R56.64] ;  /* 0x0000002638387981 */ /* 0x004562000c1e1900 */
[----:B------:R-:W-:Y:S05]  /*1440*/  BRA `(.L_x_15) ;  /* 0x0000000000087947 */ /* 0x000fea0003800000 */
.L_x_16:
[----:B------:R-:W-:Y:S02]  /*1450*/  ULDC UR4, c[0x0][0x5a0] ;  /* 0x0001680000047ab9 */ /* 0x000fe40000000800 */
[----:B------:R-:W-:-:S07]  /*1460*/  IMAD.U32 R56, RZ, RZ, UR4 ;  /* 0x00000004ff387e24 */ /* 0x000fce000f8e00ff */
.L_x_15:
[----:B------:R-:W-:-:S13]  /*1470*/  LOP3.LUT P0, RZ, R6, 0xff, RZ, 0xc0, !PT ;  /* 0x000000ff06ff7812 */ /* 0x000fda000780c0ff */
[----:B------:R-:W-:Y:S05]  /*1480*/  @!P0 EXIT ;  /* 0x000000000000894d */ /* 0x000fea0003800000 */
[----:B------:R-:W3:Y:S01]  /*1490*/  S2UR UR6, SR_CgaCtaId ;  /* 0x00000000000679c3 */ /* 0x000ee20000008800 */
[C---:B-1----:R-:W-:Y:S01]  /*14a0*/  IMAD.SHL.U32 R4, R18.reuse, 0x10, RZ ;  /* 0x0000001012047824 */ /* 0x042fe200078e00ff */
[C---:B------:R-:W-:Y:S01]  /*14b0*/  SHF.L.U32 R5, R18.reuse, 0x1, RZ ;  /* 0x0000000112057819 */ /* 0x040fe200000006ff */
[----:B------:R-:W-:Y:S01]  /*14c0*/  IMAD.SHL.U32 R7, R18, 0x8, RZ ;  /* 0x0000000812077824 */ /* 0x000fe200078e00ff */
[----:B------:R-:W-:Y:S01]  /*14d0*/  ULDC UR4, c[0x0][0x28c] ;  /* 0x0000a30000047ab9 */ /* 0x000fe20000000800 */
[----:B------:R-:W-:Y:S01]  /*14e0*/  UMOV UR49, 0x400 ;  /* 0x0000040000317882 */ /* 0x000fe20000000000 */
[----:B------:R-:W-:Y:S01]  /*14f0*/  LOP3.LUT R4, R4, 0xe00, RZ, 0xc0, !PT ;  /* 0x00000e0004047812 */ /* 0x000fe200078ec0ff */
[----:B------:R-:W-:Y:S01]  /*1500*/  UIADD3 UR4, UR4, 0x3f, URZ ;  /* 0x0000003f04047890 */ /* 0x000fe2000fffe03f */
[----:B------:R-:W-:Y:S01]  /*1510*/  LOP3.LUT R58, R0, 0x1, RZ, 0xfc, !PT ;  /* 0x00000001003a7812 */ /* 0x000fe200078efcff */
[----:B------:R-:W-:Y:S01]  /*1520*/  IMAD.MOV.U32 R59, RZ, RZ, RZ ;  /* 0x000000ffff3b7224 */ /* 0x000fe200078e00ff */
[----:B------:R-:W-:Y:S01]  /*1530*/  LOP3.LUT R4, R4, 0x6, R5, 0xf8, !PT ;  /* 0x0000000604047812 */ /* 0x000fe200078ef805 */
[----:B------:R-:W-:Y:S01]  /*1540*/  USHF.R.S32.HI UR5, URZ, 0x1f, UR4 ;  /* 0x0000001f3f057899 */ /* 0x000fe20008011404 */
[----:B------:R-:W-:Y:S01]  /*1550*/  LOP3.LUT R5, R7, 0x80, RZ, 0xc0, !PT ;  /* 0x0000008007057812 */ /* 0x000fe200078ec0ff */
[----:B------:R-:W-:Y:S01]  /*1560*/  ULDC.64 UR40, c[0x0][0x198] ;  /* 0x0000660000287ab9 */ /* 0x000fe20000000a00 */
[----:B------:R-:W-:Y:S01]  /*1570*/  LOP3.LUT R4, R4, 0x60, R7, 0xf8, !PT ;  /* 0x0000006004047812 */ /* 0x000fe200078ef807 */
[----:B------:R-:W-:Y:S01]  /*1580*/  ULEA.HI UR5, UR5, UR4, URZ, 0x6 ;  /* 0x0000000405057291 */ /* 0x000fe2000f8f303f */
[----:B------:R-:W-:Y:S01]  /*1590*/  LOP3.LUT R5, R5, 0x10, R18, 0xf8, !PT ;  /* 0x0000001005057812 */ /* 0x000fe200078ef812 */
[----:B------:R-:W-:Y:S01]  /*15a0*/  UMOV UR48, URZ ;  /* 0x0000003f00307c82 */ /* 0x000fe20008000000 */
[----:B------:R-:W-:Y:S01]  /*15b0*/  LOP3.LUT R93, R19, 0x1, RZ, 0xfc, !PT ;  /* 0x00000001135d7812 */ /* 0x000fe200078efcff */
[----:B------:R-:W-:Y:S01]  /*15c0*/  USHF.R.S32.HI UR50, URZ, 0x6, UR5 ;  /* 0x000000063f327899 */ /* 0x000fe20008011405 */
[----:B--2---:R-:W-:Y:S01]  /*15d0*/  LOP3.LUT R57, R4, R5, RZ, 0xfc, !PT ;  /* 0x0000000504397212 */ /* 0x004fe200078efcff */
[----:B------:R-:W-:Y:S01]  /*15e0*/  UMOV UR4, URZ ;  /* 0x0000003f00047c82 */ /* 0x000fe20008000000 */
[----:B------:R-:W-:Y:S01]  /*15f0*/  MOV R62, RZ ;  /* 0x000000ff003e7202 */ /* 0x000fe20000000f00 */
[----:B---3--:R-:W-:-:S06]  /*1600*/  ULEA UR49, UR6, UR49, 0x18 ;  /* 0x0000003106317291 */ /* 0x008fcc000f8ec03f */
[----:B------:R-:W-:-:S07]  /*1610*/  VIADD R60, R57, UR49 ;  /* 0x00000031393c7c36 */ /* 0x000fce0008000000 */
.L_x_168:
[----:B------:R-:W-:Y:S01]  /*1620*/  LOP3.LUT R0, R18, 0x80, RZ, 0xc0, !PT ;  /* 0x0000008012007812 */ /* 0x000fe200078ec0ff */
[----:B------:R-:W1:Y:S01]  /*1630*/  LDC R4, c[0x0][0x28c] ;  /* 0x0000a300ff047b82 */ /* 0x000e620000000800 */
[----:B------:R-:W-:Y:S01]  /*1640*/  UMOV UR5, URZ ;  /* 0x0000003f00057c82 */ /* 0x000fe20008000000 */
[----:B------:R-:W-:Y:S01]  /*1650*/  UMOV UR6, URZ ;  /* 0x0000003f00067c82 */ /* 0x000fe20008000000 */
[----:B------:R-:W-:Y:S01]  /*1660*/  SHF.R.U32.HI R0, RZ, 0x7, R0 ;  /* 0x00000007ff007819 */ /* 0x000fe20000011600 */
[----:B------:R-:W-:Y:S01]  /*1670*/  UMOV UR13, UR4 ;  /* 0x00000004000d7c82 */ /* 0x000fe20008000000 */
[----:B------:R-:W-:Y:S01]  /*1680*/  CS2R R64, SRZ ;  /* 0x0000000000407805 */ /* 0x000fe2000001ff00 */
[----:B------:R-:W-:Y:S01]  /*1690*/  IMAD.MOV.U32 R61, RZ, RZ, RZ ;  /* 0x000000ffff3d7224 */ /* 0x000fe200078e00ff */
[----:B------:R-:W-:Y:S02]  /*16a0*/  CS2R R66, SRZ ;  /* 0x0000000000427805 */ /* 0x000fe4000001ff00 */
[----:B------:R-:W-:Y:S01]  /*16b0*/  MOV R63, RZ ;  /* 0x000000ff003f7202 */ /* 0x000fe20000000f00 */
[----:B------:R-:W2:Y:S01]  /*16c0*/  SHFL.IDX PT, R0, R0, RZ, 0x1f ;  /* 0x00001fff00007589 */ /* 0x000ea200000e0000 */
[----:B------:R-:W-:-:S02]  /*16d0*/  CS2R R68, SRZ ;  /* 0x0000000000447805 */ /* 0x000fc4000001ff00 */
[----:B------:R-:W-:Y:S02]  /*16e0*/  CS2R R70, SRZ ;  /* 0x0000000000467805 */ /* 0x000fe4000001ff00 */
[----:B------:R-:W-:Y:S02]  /*16f0*/  CS2R R72, SRZ ;  /* 0x0000000000487805 */ /* 0x000fe4000001ff00 */
[----:B------:R-:W-:Y:S02]  /*1700*/  CS2R R74, SRZ ;  /* 0x00000000004a7805 */ /* 0x000fe4000001ff00 */
[----:B------:R-:W-:Y:S02]  /*1710*/  CS2R R76, SRZ ;  /* 0x00000000004c7805 */ /* 0x000fe4000001ff00 */
[----:B------:R-:W-:Y:S02]  /*1720*/  CS2R R78, SRZ ;  /* 0x00000000004e7805 */ /* 0x000fe4000001ff00 */
[----:B------:R-:W-:-:S02]  /*1730*/  CS2R R80, SRZ ;  /* 0x0000000000507805 */ /* 0x000fc4000001ff00 */
[----:B------:R-:W-:Y:S02]  /*1740*/  CS2R R82, SRZ ;  /* 0x0000000000527805 */ /* 0x000fe4000001ff00 */
[----:B------:R-:W-:Y:S02]  /*1750*/  CS2R R84, SRZ ;  /* 0x0000000000547805 */ /* 0x000fe4000001ff00 */
[----:B------:R-:W-:Y:S02]  /*1760*/  CS2R R86, SRZ ;  /* 0x0000000000567805 */ /* 0x000fe4000001ff00 */
[----:B------:R-:W-:Y:S02]  /*1770*/  CS2R R88, SRZ ;  /* 0x0000000000587805 */ /* 0x000fe4000001ff00 */
[----:B------:R-:W-:Y:S01]  /*1780*/  CS2R R90, SRZ ;  /* 0x00000000005a7805 */ /* 0x000fe2000001ff00 */
[----:B------:R-:W-:Y:S01]  /*1790*/  IMAD.MOV.U32 R92, RZ, RZ, RZ ;  /* 0x000000ffff5c7224 */ /* 0x000fe200078e00ff */
[----:B------:R-:W-:Y:S01]  /*17a0*/  MOV R6, UR48 ;  /* 0x0000003000067c02 */ /* 0x000fe20008000f00 */
[----:B------:R-:W-:Y:S01]  /*17b0*/  IMAD.MOV.U32 R94, RZ, RZ, RZ ;  /* 0x000000ffff5e7224 */ /* 0x000fe200078e00ff */
[----:B-1----:R-:W-:-:S02]  /*17c0*/  ISETP.GE.AND P0, PT, R4, 0x1, PT ;  /* 0x000000010400780c */ /* 0x002fc40003f06270 */
[----:B------:R-:W-:Y:S02]  /*17d0*/  CS2R R24, SRZ ;  /* 0x0000000000187805 */ /* 0x000fe4000001ff00 */
[----:B------:R-:W-:Y:S02]  /*17e0*/  CS2R R26, SRZ ;  /* 0x00000000001a7805 */ /* 0x000fe4000001ff00 */
[----:B------:R-:W-:Y:S02]  /*17f0*/  CS2R R28, SRZ ;  /* 0x00000000001c7805 */ /* 0x000fe4000001ff00 */
[----:B------:R-:W-:Y:S02]  /*1800*/  CS2R R30, SRZ ;  /* 0x00000000001e7805 */ /* 0x000fe4000001ff00 */
[----:B------:R-:W-:Y:S02]  /*1810*/  CS2R R32, SRZ ;  /* 0x0000000000207805 */ /* 0x000fe4000001ff00 */
[----:B------:R-:W-:-:S02]  /*1820*/  CS2R R34, SRZ ;  /* 0x0000000000227805 */ /* 0x000fc4000001ff00 */
[----:B------:R-:W-:Y:S02]  /*1830*/  CS2R R36, SRZ ;  /* 0x0000000000247805 */ /* 0x000fe4000001ff00 */
[----:B--2---:R-:W-:Y:S02]  /*1840*/  R2UR UR7, R0 ;  /* 0x00000000000772ca */ /* 0x004fe400000e0000 */
        /* <DEDUP_REMOVED lines=9> */
[----:B------:R-:W-:-:S04]  /*18e0*/  ULEA.HI UR8, UR7, UR7, URZ, 0x1 ;  /* 0x0000000707087291 */ /* 0x000fc8000f8f083f */
[----:B------:R-:W-:-:S04]  /*18f0*/  ULOP3.LUT UR8, UR8, 0xffffe, URZ, 0xc0, !UPT ;  /* 0x000ffffe08087892 */ /* 0x000fc8000f8ec03f */
[----:B------:R-:W-:-:S03]  /*1900*/  UIADD3 UR8, UR7, -UR8, URZ ;  /* 0x8000000807087290 */ /* 0x000fc6000fffe03f */
[----:B------:R-:W-:Y:S01]  /*1910*/  UMOV UR7, URZ ;  /* 0x0000003f00077c82 */ /* 0x000fe20008000000 */
[----:B------:R-:W-:-:S04]  /*1920*/  ULEA UR8, UR8, UR49, 0xc ;  /* 0x0000003108087291 */ /* 0x000fc8000f8e603f */
[----:B------:R-:W-:-:S04]  /*1930*/  UIADD3 UR8, UR8, 0x4300, URZ ;  /* 0x0000430008087890 */ /* 0x000fc8000fffe03f */
[----:B------:R-:W-:-:S04]  /*1940*/  USHF.R.U32.HI UR8, URZ, 0x4, UR8 ;  /* 0x000000043f087899 */ /* 0x000fc80008011608 */
[----:B------:R-:W-:Y:S01]  /*1950*/  ULOP3.LUT UR12, UR8, 0x3fff, URZ, 0xc0, !UPT ;  /* 0x00003fff080c7892 */ /* 0x000fe2000f8ec03f */
[----:B------:R-:W-:Y:S11]  /*1960*/  @!P0 BRA `(.L_x_17) ;  /* 0x00000004007c8947 */ /* 0x000ff60003800000 */
[----:B------:R-:W-:-:S13]  /*1970*/  ISETP.NE.AND P1, PT, R93, 0x3, PT ;  /* 0x000000035d00780c */ /* 0x000fda0003f25270 */
[----:B------:R-:W-:Y:S05]  /*1980*/  @!P1 BRA `(.L_x_18) ;  /* 0x0000000000049947 */ /* 0x000fea0003800000 */
[----:B------:R-:W-:Y:S01]  /*1990*/  BPT.TRAP 0x1 ;  /* 0x000000040000795c */ /* 0x000fe20000300000 */
.L_x_18:
[----:B------:R-:W-:Y:S01]  /*19a0*/  ULEA UR5, UR4, UR49, 0x3 ;  /* 0x0000003104057291 */ /* 0x000fe2000f8e183f */
[----:B------:R-:W-:-:S05]  /*19b0*/  IMAD.U32 R0, RZ, RZ, UR48 ;  /* 0x00000030ff007e24 */ /* 0x000fca000f8e00ff */
[----:B------:R-:W-:-:S04]  /*19c0*/  SHF.L.U32 R0, R0, 0x1f, RZ ;  /* 0x0000001f00007819 */ /* 0x000fc800000006ff */
[----:B------:R1:W2:Y:S01]  /*19d0*/  SYNCS.PHASECHK.TRANS64.TRYWAIT P0, [UR5], R0 ;  /* 0x00000000ff0075a7 */ /* 0x0002a20008000145 */
[----:B------:R-:W-:Y:S05]  /*19e0*/  @!P1 BRA `(.L_x_19) ;  /* 0x0000000000049947 */ /* 0x000fea0003800000 */
[----:B------:R-:W-:Y:S01]  /*19f0*/  BPT.TRAP 0x1 ;  /* 0x000000040000795c */ /* 0x000fe20000300000 */
.L_x_19:
[----:B--2---:R-:W-:Y:S05]  /*1a00*/  @P0 BRA `(.L_x_20) ;  /* 0x0000000000080947 */ /* 0x004fea0003800000 */
[----:B------:R-:W2:Y:S02]  /*1a10*/  SYNCS.PHASECHK.TRANS64.TRYWAIT P0, [UR5], R0 ;  /* 0x00000000ff0075a7 */ /* 0x000ea40008000145 */
[----:B--2---:R-:W-:Y:S05]  /*1a20*/  @!P0 BRA `(.L_x_21) ;  /* 0x0000008800e48947 */ /* 0x004fea0003800000 */
.L_x_20:
[----:B------:R-:W-:Y:S01]  /*1a30*/  UIADD3 UR5, UR49, 0x26300, URZ ;  /* 0x0002630031057890 */ /* 0x000fe2000fffe03f */
[----:B------:R-:W-:Y:S01]  /*1a40*/  WARPGROUP.ARRIVE ;  /* 0x00000000000079c5 */ /* 0x000fe20000000000 */
[----:B------:R-:W-:Y:S01]  /*1a50*/  ULOP3.LUT UR8, UR12, 0x10000, URZ, 0xfc, !UPT ;  /* 0x000100000c087892 */ /* 0x000fe2000f8efc3f */
[----:B------:R-:W-:Y:S01]  /*1a60*/  CS2R R64, SRZ ;  /* 0x0000000000407805 */ /* 0x000fe2000001ff00 */
[----:B------:R-:W-:Y:S01]  /*1a70*/  USHF.R.U32.HI UR5, URZ, 0x4, UR5 ;  /* 0x000000043f057899 */ /* 0x000fe20008011605 */
[----:B------:R-:W-:Y:S01]  /*1a80*/  IMAD.MOV.U32 R61, RZ, RZ, RZ ;  /* 0x000000ffff3d7224 */ /* 0x000fe200078e00ff */
[----:B------:R-:W-:Y:S01]  /*1a90*/  ULEA UR8, UR4, UR8, 0x9 ;  /* 0x0000000804087291 */ /* 0x000fe2000f8e483f */
[----:B------:R-:W-:Y:S01]  /*1aa0*/  CS2R R66, SRZ ;  /* 0x0000000000427805 */ /* 0x000fe2000001ff00 */
[----:B------:R-:W-:Y:S01]  /*1ab0*/  ULOP3.LUT UR5, UR5, 0x3fff, URZ, 0xc0, !UPT ;  /* 0x00003fff05057892 */ /* 0x000fe2000f8ec03f */
[----:B------:R-:W-:Y:S01]  /*1ac0*/  MOV R63, RZ ;  /* 0x000000ff003f7202 */ /* 0x000fe20000000f00 */
[----:B------:R-:W-:Y:S01]  /*1ad0*/  UMOV UR9, 0x80000020 ;  /* 0x8000002000097882 */ /* 0x000fe20000000000 */
[----:B------:R-:W-:Y:S01]  /*1ae0*/  UMOV UR11, 0x80000020 ;  /* 0x80000020000b7882 */ /* 0x000fe20000000000 */
[----:B------:R-:W-:Y:S01]  /*1af0*/  ULOP3.LUT UR5, UR5, 0x10000, URZ, 0xfc, !UPT ;  /* 0x0001000005057892 */ /* 0x000fe2000f8efc3f */
[----:B------:R-:W-:Y:S01]  /*1b00*/  CS2R R68, SRZ ;  /* 0x0000000000447805 */ /* 0x000fe2000001ff00 */
[----:B------:R-:W-:Y:S01]  /*1b10*/  UMOV UR6, 0x2 ;  /* 0x0000000200067882 */ /* 0x000fe20000000000 */
[----:B------:R-:W-:Y:S01]  /*1b20*/  CS2R R70, SRZ ;  /* 0x0000000000467805 */ /* 0x000fe2000001ff00 */
[----:B------:R-:W-:Y:S01]  /*1b30*/  ULEA UR10, UR4, UR5, 0x8 ;  /* 0x00000005040a7291 */ /* 0x000fe2000f8e403f */
[----:B------:R-:W-:-:S02]  /*1b40*/  CS2R R72, SRZ ;  /* 0x0000000000487805 */ /* 0x000fc4000001ff00 */
[----:B------:R-:W-:Y:S01]  /*1b50*/  CS2R R74, SRZ ;  /* 0x00000000004a7805 */ /* 0x000fe2000001ff00 */
[----:B------:R-:W-:Y:S01]  /*1b60*/  ULDC UR5, c[0x0][0x50c] ;  /* 0x0001430000057ab9 */ /* 0x000fe20000000800 */
[----:B------:R-:W-:Y:S01]  /*1b70*/  CS2R R76, SRZ ;  /* 0x00000000004c7805 */ /* 0x000fe2000001ff00 */
[----:B------:R-:W-:Y:S01]  /*1b80*/  UISETP.NE.AND UP0, UPT, UR5, 0x2, UPT ;  /* 0x000000020500788c */ /* 0x000fe2000bf05270 */
[----:B------:R-:W-:Y:S02]  /*1b90*/  CS2R R78, SRZ ;  /* 0x00000000004e7805 */ /* 0x000fe4000001ff00 */
[----:B------:R-:W-:Y:S02]  /*1ba0*/  CS2R R80, SRZ ;  /* 0x0000000000507805 */ /* 0x000fe4000001ff00 */
[----:B------:R-:W-:Y:S01]  /*1bb0*/  CS2R R82, SRZ ;  /* 0x0000000000527805 */ /* 0x000fe2000001ff00 */
[----:B------:R-:W-:Y:S01]  /*1bc0*/  QGMMA.64x64x32.F32.E4M3.E4M3 R24, gdesc[UR8], RZ, !UPT, gsb0 ;  /* 0x00e00000081879f3 */ /* 0x000fe2000c0008ff */
[----:B------:R-:W-:Y:S01]  /*1bd0*/  UIADD3 UR8, UR8, 0x2, URZ ;  /* 0x0000000208087890 */ /* 0x000fe2000fffe03f */
[----:B------:R-:W-:Y:S01]  /*1be0*/  CS2R R84, SRZ ;  /* 0x0000000000547805 */ /* 0x000fe2000001ff00 */
[----:B------:R-:W-:Y:S01]  /*1bf0*/  UIADD3 UR10, UR10, 0x2, URZ ;  /* 0x000000020a0a7890 */ /* 0x000fe2000fffe03f */
[----:B------:R-:W-:Y:S01]  /*1c00*/  CS2R R86, SRZ ;  /* 0x0000000000567805 */ /* 0x000fe2000001ff00 */
[----:B------:R-:W-:Y:S01]  /*1c10*/  UMOV UR9, 0x80000020 ;  /* 0x8000002000097882 */ /* 0x000fe20000000000 */
[----:B------:R-:W-:Y:S01]  /*1c20*/  UMOV UR11, 0x80000020 ;  /* 0x80000020000b7882 */ /* 0x000fe20000000000 */
[----:B------:R-:W-:Y:S01]  /*1c30*/  USEL UR5, URZ, 0x1, UP0 ;  /* 0x000000013f057887 */ /* 0x000fe20008000000 */
[----:B------:R-:W-:-:S02]  /*1c40*/  CS2R R88, SRZ ;  /* 0x0000000000587805 */ /* 0x000fc4000001ff00 */
[----:B------:R-:W-:Y:S01]  /*1c50*/  CS2R R90, SRZ ;  /* 0x00000000005a7805 */ /* 0x000fe2000001ff00 */
[----:B------:R-:W-:Y:S02]  /*1c60*/  IMAD.MOV.U32 R92, RZ, RZ, RZ ;  /* 0x000000ffff5c7224 */ /* 0x000fe400078e00ff */
[----:B------:R-:W-:Y:S01]  /*1c70*/  IMAD.MOV.U32 R94, RZ, RZ, RZ ;  /* 0x000000ffff5e7224 */ /* 0x000fe200078e00ff */
[----:B------:R-:W-:Y:S01]  /*1c80*/  ISETP.NE.AND P0, PT, RZ, UR5, PT ;  /* 0x00000005ff007c0c */ /* 0x000fe2000bf05270 */
[----:B------:R-:W-:Y:S02]  /*1c90*/  WARPGROUP.DEPBAR.LE gsb0, 0x0 ;  /* 0x00008000000079c5 */ /* 0x000fe40000010000 */
[----:B------:R-:W-:-:S06]  /*1ca0*/  WARPGROUP.ARRIVE ;  /* 0x00000000000079c5 */ /* 0x000fcc0000000000 */
[----:B------:R-:W-:Y:S03]  /*1cb0*/  QGMMA.64x64x32.F32.E4M3.E4M3 R24, gdesc[UR8], R24, gsb0 ;  /* 0x00e00000081879f3 */ /* 0x000fe60008000818 */
[----:B------:R-:W-:Y:S02]  /*1cc0*/  WARPGROUP.DEPBAR.LE gsb0, 0x0 ;  /* 0x00008000000079c5 */ /* 0x000fe40000010000 */
[----:B------:R-:W-:Y:S05]  /*1cd0*/  @!P0 BRA `(.L_x_22) ;  /* 0x0000000000848947 */ /* 0x000fea0003800000 */
[----:B------:R-:W-:Y:S01]  /*1ce0*/  FADD R91, RZ, R24 ;  /* 0x00000018ff5b7221 */ /* 0x000fe20000000000 */
[----:B------:R-:W-:-:S01]  /*1cf0*/  FADD R94, RZ, R25 ;  /* 0x00000019ff5e7221 */ /* 0x000fc20000000000 */
        /* <DEDUP_REMOVED lines=30> */
[----:B------:R-:W-:-:S06]  /*1ee0*/  UMOV UR6, URZ ;  /* 0x0000003f00067c82 */ /* 0x000fcc0008000000 */
.L_x_22:
[----:B------:R-:W-:-:S04]  /*1ef0*/  UIADD3 UR13, UR4, 0x1, URZ ;  /* 0x00000001040d7890 */ /* 0x000fc8000fffe03f */
[----:B------:R-:W-:-:S04]  /*1f00*/  UISETP.NE.AND UP0, UPT, UR13, 0x11, UPT ;  /* 0x000000110d00788c */ /* 0x000fc8000bf05270 */
[----:B------:R-:W-:Y:S02]  /*1f10*/  USEL UR7, URZ, 0x1, UP0 ;  /* 0x000000013f077887 */ /* 0x000fe40008000000 */
[----:B------:R-:W-:Y:S02]  /*1f20*/  USEL UR13, UR13, URZ, UP0 ;  /* 0x0000003f0d0d7287 */ /* 0x000fe40008000000 */
[----:B------:R-:W-:-:S06]  /*1f30*/  ULOP3.LUT UR7, UR48, UR7, URZ, 0x3c, !UPT ;  /* 0x0000000730077292 */ /* 0x000fcc000f8e3c3f */
[----:B------:R-:W-:Y:S01]  /*1f40*/  MOV R6, UR7 ;  /* 0x0000000700067c02 */ /* 0x000fe20008000f00 */
[----:B------:R-:W-:-:S06]  /*1f50*/  UMOV UR7, 0x1 ;  /* 0x0000000100077882 */ /* 0x000fcc0000000000 */
.L_x_17:
[----:B------:R-:W-:-:S04]  /*1f60*/  UISETP.LT.AND UP0, UPT, UR50, 0x1, UPT ;  /* 0x000000013200788c */ /* 0x000fc8000bf01270 */
[----:B------:R-:W-:-:S04]  /*1f70*/  USEL UR8, UR50, 0x1, UP0 ;  /* 0x0000000132087887 */ /* 0x000fc80008000000 */
[----:B------:R-:W-:-:S04]  /*1f80*/  UIADD3 UR8, UR50, -UR8, URZ ;  /* 0x8000000832087290 */ /* 0x000fc8000fffe03f */
[----:B------:R-:W-:-:S06]  /*1f90*/  UISETP.GE.AND UP0, UPT, UR8, 0x1, UPT ;  /* 0x000000010800788c */ /* 0x000fcc000bf06270 */
[----:B------:R-:W-:-:S13]  /*1fa0*/  PLOP3.LUT P0, PT, PT, PT, UP0, 0x80, 0x0 ;  /* 0x000000000000781c */ /* 0x000fda0003f0f008 */
[----:B------:R-:W-:Y:S05]  /*1fb0*/  @!P0 BRA `(.L_x_23) ;  /* 0x00000004007c8947 */ /* 0x000fea0003800000 */
[----:B-12---:R-:W-:Y:S01]  /*1fc0*/  IMAD.U32 R0, RZ, RZ, UR8 ;  /* 0x00000008ff007e24 */ /* 0x006fe2000f8e00ff */
[----:B------:R-:W-:Y:S01]  /*1fd0*/  UMOV UR14, UR4 ;  /* 0x00000004000e7c82 */ /* 0x000fe20008000000 */
[----:B------:R-:W-:-:S05]  /*1fe0*/  ULDC UR15, c[0x0][0x50c] ;  /* 0x00014300000f7ab9 */ /* 0x000fca0000000800 */
.L_x_31:
[----:B------:R-:W-:-:S13]  /*1ff0*/  ISETP.NE.AND P1, PT, R93, 0x3, PT ;  /* 0x000000035d00780c */ /* 0x000fda0003f25270 */
[----:B-12---:R-:W-:Y:S05]  /*2000*/  @!P1 BRA `(.L_x_24) ;  /* 0x0000000000049947 */ /* 0x006fea0003800000 */
[----:B------:R-:W-:Y:S01]  /*2010*/  BPT.TRAP 0x1 ;  /* 0x000000040000795c */ /* 0x000fe20000300000 */
.L_x_24:
[----:B------:R-:W-:Y:S01]  /*2020*/  ULEA UR8, UR13, UR49, 0x3 ;  /* 0x000000310d087291 */ /* 0x000fe2000f8e183f */
[----:B------:R-:W-:-:S08]  /*2030*/  SHF.L.U32 R4, R6, 0x1f, RZ ;  /* 0x0000001f06047819 */ /* 0x000fd000000006ff */
[----:B------:R1:W2:Y:S01]  /*2040*/  SYNCS.PHASECHK.TRANS64.TRYWAIT P0, [UR8], R4 ;  /* 0x00000004ff0075a7 */ /* 0x0002a20008000148 */
[----:B------:R-:W-:Y:S05]  /*2050*/  @!P1 BRA `(.L_x_25) ;  /* 0x0000000000049947 */ /* 0x000fea0003800000 */
[----:B------:R-:W-:Y:S01]  /*2060*/  BPT.TRAP 0x1 ;  /* 0x000000040000795c */ /* 0x000fe20000300000 */
.L_x_25:
[----:B--2---:R-:W-:Y:S05]  /*2070*/  @P0 BRA `(.L_x_26) ;  /* 0x0000000000080947 */ /* 0x004fea0003800000 */
[----:B------:R-:W2:Y:S02]  /*2080*/  SYNCS.PHASECHK.TRANS64.TRYWAIT P0, [UR8], R4 ;  /* 0x00000004ff0075a7 */ /* 0x000ea40008000148 */
[----:B--2---:R-:W-:Y:S05]  /*2090*/  @!P0 BRA `(.L_x_27) ;  /* 0x0000008400608947 */ /* 0x004fea0003800000 */
.L_x_26:
[----:B------:R-:W-:Y:S01]  /*20a0*/  UIADD3 UR8, UR49, 0x26300, URZ ;  /* 0x0002630031087890 */ /* 0x000fe2000fffe03f */
[----:B------:R-:W-:Y:S01]  /*20b0*/  WARPGROUP.ARRIVE ;  /* 0x00000000000079c5 */ /* 0x000fe20000000000 */
[----:B------:R-:W-:Y:S02]  /*20c0*/  UISETP.NE.AND UP0, UPT, UR5, URZ, UPT ;  /* 0x0000003f0500728c */ /* 0x000fe4000bf05270 */
[----:B------:R-:W-:Y:S02]  /*20d0*/  USHF.R.U32.HI UR8, URZ, 0x4, UR8 ;  /* 0x000000043f087899 */ /* 0x000fe40008011608 */
[----:B------:R-:W-:Y:S02]  /*20e0*/  USEL UR7, UR7, URZ, !UP0 ;  /* 0x0000003f07077287 */ /* 0x000fe4000c000000 */
[----:B------:R-:W-:Y:S02]  /*20f0*/  ULOP3.LUT UR5, UR8, 0x3fff, URZ, 0xc0, !UPT ;  /* 0x00003fff08057892 */ /* 0x000fe4000f8ec03f */
[----:B------:R-:W-:-:S02]  /*2100*/  ULOP3.LUT UR8, UR12, 0x10000, URZ, 0xfc, !UPT ;  /* 0x000100000c087892 */ /* 0x000fc4000f8efc3f */
[----:B------:R-:W-:Y:S02]  /*2110*/  ULOP3.LUT UR5, UR5, 0x10000, URZ, 0xfc, !UPT ;  /* 0x0001000005057892 */ /* 0x000fe4000f8efc3f */
[----:B------:R-:W-:Y:S02]  /*2120*/  UISETP.NE.U32.AND UP0, UPT, UR7, URZ, UPT ;  /* 0x0000003f0700728c */ /* 0x000fe4000bf05070 */
[----:B------:R-:W-:Y:S02]  /*2130*/  ULEA UR8, UR13, UR8, 0x9 ;  /* 0x000000080d087291 */ /* 0x000fe4000f8e483f */
[----:B------:R-:W-:Y:S01]  /*2140*/  ULEA UR10, UR13, UR5, 0x8 ;  /* 0x000000050d0a7291 */ /* 0x000fe2000f8e403f */
[----:B------:R-:W-:Y:S01]  /*2150*/  UMOV UR9, 0x80000020 ;  /* 0x8000002000097882 */ /* 0x000fe20000000000 */
[----:B------:R-:W-:Y:S01]  /*2160*/  UMOV UR11, 0x80000020 ;  /* 0x80000020000b7882 */ /* 0x000fe20000000000 */
[----:B------:R-:W-:-:S06]  /*2170*/  UIADD3 UR6, UR6, 0x2, URZ ;  /* 0x0000000206067890 */ /* 0x000fcc000fffe03f */
[----:B------:R-:W-:Y:S01]  /*2180*/  QGMMA.64x64x32.F32.E4M3.E4M3 R24, gdesc[UR8], R24, UP0, gsb0 ;  /* 0x00e00000081879f3 */ /* 0x000fe2000b800818 */
[----:B------:R-:W-:Y:S02]  /*2190*/  UIADD3 UR8, UR8, 0x2, URZ ;  /* 0x0000000208087890 */ /* 0x000fe4000fffe03f */
[----:B------:R-:W-:Y:S01]  /*21a0*/  UIADD3 UR10, UR10, 0x2, URZ ;  /* 0x000000020a0a7890 */ /* 0x000fe2000fffe03f */
[----:B------:R-:W-:Y:S01]  /*21b0*/  UMOV UR9, 0x80000020 ;  /* 0x8000002000097882 */ /* 0x000fe20000000000 */
[----:B------:R-:W-:Y:S01]  /*21c0*/  UMOV UR11, 0x80000020 ;  /* 0x80000020000b7882 */ /* 0x000fe20000000000 */
[----:B------:R-:W-:-:S04]  /*21d0*/  UISETP.NE.AND UP0, UPT, UR6, UR15, UPT ;  /* 0x0000000f0600728c */ /* 0x000fc8000bf05270 */
[----:B------:R-:W-:-:S06]  /*21e0*/  USEL UR5, URZ, 0x1, UP0 ;  /* 0x000000013f057887 */ /* 0x000fcc0008000000 */
[----:B------:R-:W-:Y:S01]  /*21f0*/  ISETP.NE.AND P0, PT, RZ, UR5, PT ;  /* 0x00000005ff007c0c */ /* 0x000fe2000bf05270 */
[----:B------:R-:W-:Y:S02]  /*2200*/  WARPGROUP.DEPBAR.LE gsb0, 0x0 ;  /* 0x00008000000079c5 */ /* 0x000fe40000010000 */
[----:B------:R-:W-:-:S06]  /*2210*/  WARPGROUP.ARRIVE ;  /* 0x00000000000079c5 */ /* 0x000fcc0000000000 */
[----:B------:R-:W-:Y:S03]  /*2220*/  QGMMA.64x64x32.F32.E4M3.E4M3 R24, gdesc[UR8], R24, gsb0 ;  /* 0x00e00000081879f3 */ /* 0x000fe60008000818 */
[----:B------:R-:W-:Y:S02]  /*2230*/  WARPGROUP.DEPBAR.LE gsb0, 0x0 ;  /* 0x00008000000079c5 */ /* 0x000fe40000010000 */
[----:B------:R-:W-:Y:S05]  /*2240*/  @!P0 BRA `(.L_x_28) ;  /* 0x0000000000848947 */ /* 0x000fea0003800000 */
[----:B------:R-:W-:Y:S01]  /*2250*/  FADD R91, R24, R91 ;  /* 0x0000005b185b7221 */ /* 0x000fe20000000000 */
[----:B------:R-:W-:-:S01]  /*2260*/  FADD R94, R25, R94 ;  /* 0x0000005e195e7221 */ /* 0x000fc20000000000 */
        /* <DEDUP_REMOVED lines=30> */
[----:B------:R-:W-:-:S06]  /*2450*/  UMOV UR6, URZ ;  /* 0x0000003f00067c82 */ /* 0x000fcc0008000000 */
.L_x_28:
[----:B------:R-:W-:Y:S05]  /*2460*/  @!P1 BRA `(.L_x_29) ;  /* 0x0000000000049947 */ /* 0x000fea0003800000 */
[----:B------:R-:W-:Y:S01]  /*2470*/  BPT.TRAP 0x1 ;  /* 0x000000040000795c */ /* 0x000fe20000300000 */
.L_x_29:
[----:B------:R-:W-:Y:S01]  /*2480*/  ULEA UR7, UR14, UR49, 0x3 ;  /* 0x000000310e077291 */ /* 0x000fe2000f8e183f */
[----:B------:R-:W-:-:S03]  /*2490*/  ISETP.GT.U32.AND P0, PT, R19, 0x1, PT ;  /* 0x000000011300780c */ /* 0x000fc60003f04070 */
[----:B------:R-:W-:-:S04]  /*24a0*/  UIADD3 UR7, UR7, 0x88, URZ ;  /* 0x0000008807077890 */ /* 0x000fc8000fffe03f */
[----:B------:R-:W-:-:S09]  /*24b0*/  UPRMT UR7, URZ, 0x654, UR7 ;  /* 0x000006543f077896 */ /* 0x000fd20008000007 */
[----:B------:R-:W-:Y:S01]  /*24c0*/  SYNCS.ARRIVE.TRANS64.RED.A1T0 RZ, [UR7], RZ ;  /* 0x000000ffffff79a7 */ /* 0x000fe20008100407 */
[----:B------:R-:W-:Y:S05]  /*24d0*/  @P0 BRA `(.L_x_30) ;  /* 0x0000000000040947 */ /* 0x000fea0003800000 */
[----:B------:R-:W-:Y:S01]  /*24e0*/  BPT.TRAP 0x1 ;  /* 0x000000040000795c */ /* 0x000fe20000300000 */
.L_x_30:
[----:B------:R-:W-:Y:S01]  /*24f0*/  UIADD3 UR13, UR13, 0x1, URZ ;  /* 0x000000010d0d7890 */ /* 0x000fe2000fffe03f */
[C---:B------:R-:W-:Y:S01]  /*2500*/  ISETP.GT.AND P0, PT, R0.reuse, 0x1, PT ;  /* 0x000000010000780c */ /* 0x040fe20003f04270 */
[----:B------:R-:W-:Y:S01]  /*2510*/  UIADD3 UR14, UR14, 0x1, URZ ;  /* 0x000000010e0e7890 */ /* 0x000fe2000fffe03f */
[----:B------:R-:W-:Y:S01]  /*2520*/  VIADD R0, R0, 0xffffffff ;  /* 0xffffffff00007836 */ /* 0x000fe20000000000 */
[----:B------:R-:W-:Y:S02]  /*2530*/  UISETP.NE.AND UP0, UPT, UR13, 0x11, UPT ;  /* 0x000000110d00788c */ /* 0x000fe4000bf05270 */
[----:B------:R-:W-:Y:S02]  /*2540*/  UISETP.NE.AND UP1, UPT, UR14, 0x11, UPT ;  /* 0x000000110e00788c */ /* 0x000fe4000bf25270 */
[----:B------:R-:W-:Y:S02]  /*2550*/  USEL UR7, URZ, 0x1, UP0 ;  /* 0x000000013f077887 */ /* 0x000fe40008000000 */
[----:B------:R-:W-:-:S02]  /*2560*/  USEL UR13, UR13, URZ, UP0 ;  /* 0x0000003f0d0d7287 */ /* 0x000fc40008000000 */
[----:B------:R-:W-:Y:S02]  /*2570*/  USEL UR14, UR14, URZ, UP1 ;  /* 0x0000003f0e0e7287 */ /* 0x000fe40008800000 */
[----:B------:R-:W-:Y:S01]  /*2580*/  LOP3.LUT R6, R6, UR7, RZ, 0x3c, !PT ;  /* 0x0000000706067c12 */ /* 0x000fe2000f8e3cff */
[----:B------:R-:W-:Y:S01]  /*2590*/  UMOV UR7, 0x1 ;  /* 0x0000000100077882 */ /* 0x000fe20000000000 */
[----:B------:R-:W-:Y:S08]  /*25a0*/  @P0 BRA `(.L_x_31) ;  /* 0xfffffff800900947 */ /* 0x000ff0000383ffff */
.L_x_23:
[----:B------:R-:W-:Y:S01]  /*25b0*/  UISETP.NE.AND UP0, UPT, UR6, URZ, UPT ;  /* 0x0000003f0600728c */ /* 0x000fe2000bf05270 */
[----:B-12---:R-:W1:Y:S03]  /*25c0*/  LDC R0, c[0x0][0x28c] ;  /* 0x0000a300ff007b82 */ /* 0x006e660000000800 */
[----:B------:R-:W-:-:S06]  /*25d0*/  USEL UR5, URZ, 0x1, !UP0 ;  /* 0x000000013f057887 */ /* 0x000fcc000c000000 */
[----:B------:R-:W-:Y:S02]  /*25e0*/  ISETP.NE.AND P0, PT, RZ, UR5, PT ;  /* 0x00000005ff007c0c */ /* 0x000fe4000bf05270 */
[----:B-1----:R-:W-:-:S11]  /*25f0*/  ISETP.GE.AND P1, PT, R0, 0x1, PT ;  /* 0x000000010000780c */ /* 0x002fd60003f26270 */
[----:B------:R-:W-:Y:S05]  /*2600*/  @!P0 BRA `(.L_x_32) ;  /* 0x0000000000808947 */ /* 0x000fea0003800000 */
[----:B------:R-:W-:Y:S01]  /*2610*/  FADD R91, R24, R91 ;  /* 0x0000005b185b7221 */ /* 0x000fe20000000000 */
        /* <DEDUP_REMOVED lines=30> */
[----:B------:R-:W-:-:S07]  /*2800*/  FADD R64, R64, R55 ;  /* 0x0000003740407221 */ /* 0x000fce0000000000 */
.L_x_32:
[----:B------:R-:W-:Y:S05]  /*2810*/  @!P1 BRA `(.L_x_33) ;  /* 0x0000000000409947 */ /* 0x000fea0003800000 */
[----:B------:R-:W-:-:S13]  /*2820*/  ISETP.NE.AND P0, PT, R93, 0x3, PT ;  /* 0x000000035d00780c */ /* 0x000fda0003f05270 */
[----:B------:R-:W-:Y:S05]  /*2830*/  @!P0 BRA `(.L_x_34) ;  /* 0x0000000000048947 */ /* 0x000fea0003800000 */
[----:B------:R-:W-:Y:S01]  /*2840*/  BPT.TRAP 0x1 ;  /* 0x000000040000795c */ /* 0x000fe20000300000 */
.L_x_34:
[----:B------:R-:W-:Y:S01]  /*2850*/  UISETP.LT.AND UP0, UPT, UR50, 0x1, UPT ;  /* 0x000000013200788c */ /* 0x000fe2000bf01270 */
[----:B------:R-:W-:-:S03]  /*2860*/  ISETP.GT.U32.AND P0, PT, R19, 0x1, PT ;  /* 0x000000011300780c */ /* 0x000fc60003f04070 */
[----:B------:R-:W-:-:S04]  /*2870*/  USEL UR5, UR50, 0x1, UP0 ;  /* 0x0000000132057887 */ /* 0x000fc80008000000 */
[----:B------:R-:W-:-:S04]  /*2880*/  UIADD3 UR5, UR4, UR50, -UR5 ;  /* 0x0000003204057290 */ /* 0x000fc8000fffe805 */
[----:B------:R-:W-:-:S04]  /*2890*/  UIMAD.WIDE.U32 UR6, UR5, -0xf0f0f0f, URZ ;  /* 0xf0f0f0f1050678a5 */ /* 0x000fc8000f8e003f */
[----:B------:R-:W-:-:S04]  /*28a0*/  USHF.R.U32.HI UR6, URZ, 0x4, UR7 ;  /* 0x000000043f067899 */ /* 0x000fc80008011607 */
[----:B------:R-:W-:-:S04]  /*28b0*/  UIMAD UR5, UR6, -0x11, UR5 ;  /* 0xffffffef060578a4 */ /* 0x000fc8000f8e0205 */
[----:B------:R-:W-:-:S04]  /*28c0*/  ULEA UR5, UR5, UR49, 0x3 ;  /* 0x0000003105057291 */ /* 0x000fc8000f8e183f */
[----:B------:R-:W-:-:S04]  /*28d0*/  UIADD3 UR5, UR5, 0x88, URZ ;  /* 0x0000008805057890 */ /* 0x000fc8000fffe03f */
[----:B------:R-:W-:-:S09]  /*28e0*/  UPRMT UR5, URZ, 0x654, UR5 ;  /* 0x000006543f057896 */ /* 0x000fd20008000005 */
[----:B------:R-:W-:Y:S01]  /*28f0*/  SYNCS.ARRIVE.TRANS64.RED.A1T0 RZ, [UR5], RZ ;  /* 0x000000ffffff79a7 */ /* 0x000fe20008100405 */
[----:B------:R-:W-:Y:S05]  /*2900*/  @P0 BRA `(.L_x_33) ;  /* 0x0000000000040947 */ /* 0x000fea0003800000 */
[----:B------:R-:W-:Y:S01]  /*2910*/  BPT.TRAP 0x1 ;  /* 0x000000040000795c */ /* 0x000fe20000300000 */
.L_x_33:
[----:B------:R-:W-:Y:S01]  /*2920*/  UIADD3 UR6, UR49, 0x200, URZ ;  /* 0x0000020031067890 */ /* 0x000fe2000fffe03f */
[----:B------:R-:W-:Y:S01]  /*2930*/  R2UR UR46, R3 ;  /* 0x00000000032e72ca */ /* 0x000fe200000e0000 */
[----:B------:R-:W-:Y:S01]  /*2940*/  UIADD3 UR51, UR50, UR4, URZ ;  /* 0x0000000432337290 */ /* 0x000fe2000fffe03f */
[----:B------:R-:W-:Y:S01]  /*2950*/  R2UR UR45, R8 ;  /* 0x00000000082d72ca */ /* 0x000fe200000e0000 */
[----:B------:R-:W-:Y:S02]  /*2960*/  UISETP.GE.U32.AND UP1, UPT, UR50, 0x11, UPT ;  /* 0x000000113200788c */ /* 0x000fe4000bf26070 */
[----:B------:R-:W-:Y:S02]  /*2970*/  ULOP3.LUT UP2, URZ, UR6, 0x9f, URZ, 0xc0, !UPT ;  /* 0x0000009f063f7892 */ /* 0x000fe4000f84c03f */
[----:B------:R-:W-:-:S04]  /*2980*/  UISETP.GT.U32.AND UP0, UPT, UR51, 0x10, UPT ;  /* 0x000000103300788c */ /* 0x000fc8000bf04070 */
[----:B------:R-:W-:Y:S01]  /*2990*/  UISETP.LT.U32.AND UP0, UPT, UR50, 0x11, UP0 ;  /* 0x000000113200788c */ /* 0x000fe20008701070 */
[----:B------:R-:W-:Y:S01]  /*29a0*/  PLOP3.LUT P0, PT, PT, PT, UP2, 0x80, 0x0 ;  /* 0x000000000000781c */ /* 0x000fe20003f0f028 */
[----:B------:R-:W-:Y:S02]  /*29b0*/  USHF.L.U32 UR46, UR46, 0x7, URZ ;  /* 0x000000072e2e7899 */ /* 0x000fe4000800063f */
[----:B------:R-:W-:Y:S02]  /*29c0*/  @UP1 UIMAD.WIDE.U32 UR4, UR51, -0xf0f0f0f, URZ ;  /* 0xf0f0f0f1330418a5 */ /* 0x000fe4000f8e003f */
[----:B------:R-:W-:Y:S02]  /*29d0*/  USEL UR6, URZ, 0x1, !UP0 ;  /* 0x000000013f067887 */ /* 0x000fe4000c000000 */
[----:B------:R-:W-:Y:S02]  /*29e0*/  @UP1 USHF.R.U32.HI UR4, URZ, 0x4, UR5 ;  /* 0x000000043f041899 */ /* 0x000fe40008011605 */
[----:B------:R-:W-:-:S02]  /*29f0*/  ULOP3.LUT UR48, UR48, UR6, URZ, 0x3c, !UPT ;  /* 0x0000000630307292 */ /* 0x000fc4000f8e3c3f */
[----:B------:R-:W-:Y:S02]  /*2a00*/  USHF.L.U32 UR45, UR45, 0x6, URZ ;  /* 0x000000062d2d7899 */ /* 0x000fe4000800063f */
[----:B------:R-:W-:Y:S01]  /*2a10*/  @UP1 ULOP3.LUT UR48, UR48, 0x1, UR4, 0x78, !UPT ;  /* 0x0000000130301892 */ /* 0x000fe2000f8e7804 */
[----:B------:R-:W-:Y:S11]  /*2a20*/  @!P0 BRA `(.L_x_35) ;  /* 0x0000000000408947 */ /* 0x000ff60003800000 */
[----:B------:R-:W-:Y:S01]  /*2a30*/  MOV R0, 0x0 ;  /* 0x0000000000007802 */ /* 0x000fe20000000f00 */
[----:B------:R-:W-:Y:S01]  /*2a40*/  ULDC.64 UR4, c[0x4][0x68] ;  /* 0x01001a0000047ab9 */ /* 0x000fe20000000a00 */
[----:B------:R-:W-:Y:S01]  /*2a50*/  ULDC.64 UR6, c[0x4][0x8] ;  /* 0x0100020000067ab9 */ /* 0x000fe20000000a00 */
[----:B------:R-:W-:Y:S01]  /*2a60*/  MOV R4, UR4 ;  /* 0x0000000400047c02 */ /* 0x000fe20008000f00 */
[----:B------:R1:W2:Y:S01]  /*2a70*/  LDC.64 R14, c[0x4][R0] ;  /* 0x01000000000e7b82 */ /* 0x0002a20000000a00 */
[----:B------:R-:W-:Y:S01]  /*2a80*/  IMAD.U32 R5, RZ, RZ, UR5 ;  /* 0x00000005ff057e24 */ /* 0x000fe2000f8e00ff */
[----:B------:R-:W-:Y:S01]  /*2a90*/  ULDC.64 UR4, c[0x4][0x70] ;  /* 0x01001c0000047ab9 */ /* 0x000fe20000000a00 */
[----:B------:R-:W-:Y:S01]  /*2aa0*/  IMAD.U32 R10, RZ, RZ, UR6 ;  /* 0x00000006ff0a7e24 */ /* 0x000fe2000f8e00ff */
[----:B------:R-:W-:Y:S01]  /*2ab0*/  MOV R7, UR5 ;  /* 0x0000000500077c02 */ /* 0x000fe20008000f00 */
[----:B------:R-:W-:Y:S01]  /*2ac0*/  IMAD.U32 R6, RZ, RZ, UR4 ;  /* 0x00000004ff067e24 */ /* 0x000fe2000f8e00ff */
[----:B------:R-:W-:Y:S01]  /*2ad0*/  MOV R8, 0x70 ;  /* 0x0000007000087802 */ /* 0x000fe20000000f00 */
[----:B------:R-:W-:-:S02]  /*2ae0*/  IMAD.U32 R11, RZ, RZ, UR7 ;  /* 0x00000007ff0b7e24 */ /* 0x000fc4000f8e00ff */
[----:B------:R-:W-:Y:S02]  /*2af0*/  IMAD.MOV.U32 R12, RZ, RZ, 0x1 ;  /* 0x00000001ff0c7424 */ /* 0x000fe400078e00ff */
[----:B-1----:R-:W-:-:S07]  /*2b00*/  IMAD.MOV.U32 R13, RZ, RZ, RZ ;  /* 0x000000ffff0d7224 */ /* 0x002fce00078e00ff */
[----:B------:R-:W-:-:S07]  /*2b10*/  LEPC R20, `(.L_x_35) ;  /* 0x000000001014794e */ /* 0x000fce0000000000 */
[----:B--2--5:R-:W-:Y:S05]  /*2b20*/  CALL.ABS.NOINC R14 ;  /* 0x000000000e007343 */ /* 0x024fea0003c00000 */
.L_x_35:
[----:B------:R-:W-:-:S04]  /*2b30*/  UIADD3 UR4, UR49, 0x2200, URZ ;  /* 0x0000220031047890 */ /* 0x000fc8000fffe03f */
[----:B------:R-:W-:-:S06]  /*2b40*/  ULOP3.LUT UP0, URZ, UR4, 0x9f, URZ, 0xc0, !UPT ;  /* 0x0000009f043f7892 */ /* 0x000fcc000f80c03f */
[----:B------:R-:W-:-:S13]  /*2b50*/  PLOP3.LUT P0, PT, PT, PT, UP0, 0x80, 0x0 ;  /* 0x000000000000781c */ /* 0x000fda0003f0f008 */
[----:B------:R-:W-:Y:S05]  /*2b60*/  @!P0 BRA `(.L_x_36) ;  /* 0x0000000000408947 */ /* 0x000fea0003800000 */
        /* <DEDUP_REMOVED lines=16> */
.L_x_36:
[----:B------:R-:W1:Y:S02]  /*2c70*/  LDC.64 R8, c[0x0][0x590] ;  /* 0x00016400ff087b82 */ /* 0x000e640000000a00 */
[----:B-1----:R-:W-:-:S04]  /*2c80*/  ISETP.NE.U32.AND P2, PT, R8, RZ, PT ;  /* 0x000000ff0800720c */ /* 0x002fc80003f45070 */
[----:B------:R-:W-:-:S13]  /*2c90*/  ISETP.NE.AND.EX P2, PT, R9, RZ, PT, P2 ;  /* 0x000000ff0900720c */ /* 0x000fda0003f45320 */
[----:B------:R-:W-:Y:S05]  /*2ca0*/  @!P2 BRA `(.L_x_37) ;  /* 0x000000000034a947 */ /* 0x000fea0003800000 */
[----:B------:R-:W-:Y:S02]  /*2cb0*/  ULDC.64 UR4, c[0x0][0x588] ;  /* 0x0001620000047ab9 */ /* 0x000fe40000000a00 */
[----:B------:R-:W-:-:S04]  /*2cc0*/  ISETP.NE.U32.AND P0, PT, RZ, UR4, PT ;  /* 0x00000004ff007c0c */ /* 0x000fc8000bf05070 */
[----:B------:R-:W-:-:S13]  /*2cd0*/  ISETP.NE.AND.EX P0, PT, RZ, UR5, PT, P0 ;  /* 0x00000005ff007c0c */ /* 0x000fda000bf05300 */
[----:B------:R-:W-:Y:S05]  /*2ce0*/  @!P0 BRA `(.L_x_38) ;  /* 0x0000000000188947 */ /* 0x000fea0003800000 */
[----:B------:R-:W1:Y:S01]  /*2cf0*/  LDC.64 R4, c[0x0][0x588] ;  /* 0x00016200ff047b82 */ /* 0x000e620000000a00 */
[----:B------:R-:W-:-:S04]  /*2d00*/  IMAD R3, R8, UR47, RZ ;  /* 0x0000002f08037c24 */ /* 0x000fc8000f8e02ff */
[----:B-1----:R-:W-:-:S05]  /*2d10*/  IMAD.WIDE R4, R3, 0x4, R4 ;  /* 0x0000000403047825 */ /* 0x002fca00078e0204 */
[----:B-----5:R1:W5:Y:S01]  /*2d20*/  LDG.E R23, desc[UR38][R4.64] ;  /* 0x0000002604177981 */ /* 0x020362000c1e1900 */
[----:B------:R-:W-:Y:S01]  /*2d30*/  MOV R22, 0x1 ;  /* 0x0000000100167802 */ /* 0x000fe20000000f00 */
[----:B------:R-:W-:Y:S06]  /*2d40*/  BRA `(.L_x_37) ;  /* 0x00000000000c7947 */ /* 0x000fec0003800000 */
.L_x_38:
[----:B------:R-:W-:Y:S01]  /*2d50*/  ULDC UR4, c[0x0][0x580] ;  /* 0x0001600000047ab9 */ /* 0x000fe20000000800 */
[----:B------:R-:W-:Y:S02]  /*2d60*/  IMAD.MOV.U32 R22, RZ, RZ, 0x1 ;  /* 0x00000001ff167424 */ /* 0x000fe400078e00ff */
[----:B-----5:R-:W-:-:S07]  /*2d70*/  IMAD.U32 R23, RZ, RZ, UR4 ;  /* 0x00000004ff177e24 */ /* 0x020fce000f8e00ff */
.L_x_37:
[----:B------:R-:W2:Y:S02]  /*2d80*/  LDC.64 R6, c[0x0][0x5b0] ;  /* 0x00016c00ff067b82 */ /* 0x000ea40000000a00 */
[----:B--2---:R-:W-:-:S04]  /*2d90*/  ISETP.NE.U32.AND P0, PT, R6, RZ, PT ;  /* 0x000000ff0600720c */ /* 0x004fc80003f05070 */
[----:B------:R-:W-:-:S13]  /*2da0*/  ISETP.NE.AND.EX P0, PT, R7, RZ, PT, P0 ;  /* 0x000000ff0700720c */ /* 0x000fda0003f05300 */
[----:B------:R-:W-:Y:S05]  /*2db0*/  @!P0 BRA `(.L_x_39) ;  /* 0x00000000002c8947 */ /* 0x000fea0003800000 */
[----:B------:R-:W-:Y:S02]  /*2dc0*/  ULDC.64 UR4, c[0x0][0x5a8] ;  /* 0x00016a0000047ab9 */ /* 0x000fe40000000a00 */
[----:B------:R-:W-:-:S04]  /*2dd0*/  ISETP.NE.U32.AND P0, PT, RZ, UR4, PT ;  /* 0x00000004ff007c0c */ /* 0x000fc8000bf05070 */
[----:B------:R-:W-:-:S13]  /*2de0*/  ISETP.NE.AND.EX P0, PT, RZ, UR5, PT, P0 ;  /* 0x00000005ff007c0c */ /* 0x000fda000bf05300 */
[----:B------:R-:W-:Y:S05]  /*2df0*/  @!P0 BRA `(.L_x_40) ;  /* 0x0000000000148947 */ /* 0x000fea0003800000 */
[----:B-1----:R-:W1:Y:S01]  /*2e00*/  LDC.64 R4, c[0x0][0x5a8] ;  /* 0x00016a00ff047b82 */ /* 0x002e620000000a00 */
[----:B------:R-:W-:-:S04]  /*2e10*/  IMAD R3, R6, UR47, RZ ;  /* 0x0000002f06037c24 */ /* 0x000fc8000f8e02ff */
[----:B-1----:R-:W-:-:S05]  /*2e20*/  IMAD.WIDE R4, R3, 0x4, R4 ;  /* 0x0000000403047825 */ /* 0x002fca00078e0204 */
[----:B-----5:R2:W5:Y:S01]  /*2e30*/  LDG.E R56, desc[UR38][R4.64] ;  /* 0x0000002604387981 */ /* 0x020562000c1e1900 */
[----:B------:R-:W-:Y:S05]  /*2e40*/  BRA `(.L_x_39) ;  /* 0x0000000000087947 */ /* 0x000fea0003800000 */
.L_x_40:
[----:B------:R-:W-:Y:S02]  /*2e50*/  ULDC UR4, c[0x0][0x5a0] ;  /* 0x0001680000047ab9 */ /* 0x000fe40000000800 */
[----:B-----5:R-:W-:-:S07]  /*2e60*/  MOV R56, UR4 ;  /* 0x0000000400387c02 */ /* 0x020fce0008000f00 */
.L_x_39:
[----:B------:R-:W-:Y:S01]  /*2e70*/  ULDC.64 UR4, c[0x0][0x588] ;  /* 0x0001620000047ab9 */ /* 0x000fe20000000a00 */
[----:B------:R-:W-:Y:S01]  /*2e80*/  ISETP.NE.U32.AND P3, PT, R8, RZ, PT ;  /* 0x000000ff0800720c */ /* 0x000fe20003f65070 */
[----:B------:R-:W-:Y:S02]  /*2e90*/  UISETP.NE.U32.AND UP0, UPT, UR4, URZ, UPT ;  /* 0x0000003f0400728c */ /* 0x000fe4000bf05070 */
[----:B------:R-:W-:Y:S02]  /*2ea0*/  ISETP.NE.U32.AND P4, PT, RZ, UR4, PT ;  /* 0x00000004ff007c0c */ /* 0x000fe4000bf85070 */
[----:B------:R-:W-:Y:S01]  /*2eb0*/  ISETP.NE.AND.EX P3, PT, R9, RZ, PT, P3 ;  /* 0x000000ff0900720c */ /* 0x000fe20003f65330 */
[----:B------:R-:W-:Y:S02]  /*2ec0*/  UISETP.NE.AND.EX UP0, UPT, UR5, URZ, UPT, UP0 ;  /* 0x0000003f0500728c */ /* 0x000fe4000bf05300 */
[----:B------:R-:W-:Y:S02]  /*2ed0*/  ISETP.NE.AND.EX P4, PT, RZ, UR5, PT, P4 ;  /* 0x00000005ff007c0c */ /* 0x000fe4000bf85340 */
[----:B------:R-:W-:-:S02]  /*2ee0*/  PLOP3.LUT P0, PT, PT, PT, PT, 0x8, 0x0 ;  /* 0x000000000000781c */ /* 0x000fc40003f0e170 */
[----:B------:R-:W-:-:S04]  /*2ef0*/  PLOP3.LUT P1, PT, PT, PT, UP0, 0x80, 0x0 ;  /* 0x000000000000781c */ /* 0x000fc80003f2f008 */
[----:B------:R-:W-:-:S05]  /*2f00*/  PLOP3.LUT P1, PT, P1, PT, PT, 0x8, 0x0 ;  /* 0x000000000000781c */ /* 0x000fca0000f2e170 */
[----:B------:R-:W-:Y:S08]  /*2f10*/  @P4 BRA P3, `(.L_x_41) ;  /* 0x0000000000244947 */ /* 0x000ff00001800000 */
[----:B------:R-:W-:Y:S04]  /*2f20*/  BSSY B0, `(.L_x_41) ;  /* 0x0000008000007945 */ /* 0x000fe80003800000 */
[----:B------:R-:W-:Y:S05]  /*2f30*/  @!P2 BRA `(.L_x_42) ;  /* 0x000000000014a947 */ /* 0x000fea0003800000 */
[----:B------:R-:W-:Y:S02]  /*2f40*/  LOP3.LUT P3, RZ, R22, 0xff, RZ, 0xc0, !PT ;  /* 0x000000ff16ff7812 */ /* 0x000fe4000786c0ff */
[----:B------:R-:W-:-:S11]  /*2f50*/  PLOP3.LUT P0, PT, P1, PT, PT, 0x80, 0x0 ;  /* 0x000000000000781c */ /* 0x000fd60000f0f070 */
[----:B------:R-:W-:Y:S05]  /*2f60*/  @!P3 BRA `(.L_x_43) ;  /* 0x00000000000cb947 */ /* 0x000fea0003800000 */
[----:B-----5:R-:W-:Y:S01]  /*2f70*/  FSETP.EQ.AND P0, PT, R23, RZ, PT ;  /* 0x000000ff1700720b */ /* 0x020fe20003f02000 */
[----:B------:R-:W-:-:S12]  /*2f80*/  BRA `(.L_x_43) ;  /* 0x0000000000047947 */ /* 0x000fd80003800000 */
.L_x_42:
[----:B-----5:R-:W-:-:S13]  /*2f90*/  FSETP.EQ.AND P0, PT, R23, RZ, PT ;  /* 0x000000ff1700720b */ /* 0x020fda0003f02000 */
.L_x_43:
[----:B------:R-:W-:Y:S05]  /*2fa0*/  BSYNC B0 ;  /* 0x0000000000007941 */ /* 0x000fea0003800000 */
.L_x_41:
[----:B------:R-:W-:Y:S04]  /*2fb0*/  BSSY B0, `(.L_x_44) ;  /* 0x0000007000007945 */ /* 0x000fe80003800000 */
[----:B------:R-:W-:Y:S05]  /*2fc0*/  @!P2 BRA `(.L_x_45) ;  /* 0x000000000010a947 */ /* 0x000fea0003800000 */
[----:B------:R-:W-:-:S13]  /*2fd0*/  LOP3.LUT P2, RZ, R22, 0xff, RZ, 0xc0, !PT ;  /* 0x000000ff16ff7812 */ /* 0x000fda000784c0ff */
[----:B------:R-:W-:Y:S05]  /*2fe0*/  @!P2 BRA `(.L_x_46) ;  /* 0x00000000000ca947 */ /* 0x000fea0003800000 */
[----:B-----5:R-:W-:Y:S01]  /*2ff0*/  FSETP.EQ.AND P1, PT, R23, RZ, PT ;  /* 0x000000ff1700720b */ /* 0x020fe20003f22000 */
[----:B------:R-:W-:-:S12]  /*3000*/  BRA `(.L_x_46) ;  /* 0x0000000000047947 */ /* 0x000fd80003800000 */
.L_x_45:
[----:B-----5:R-:W-:-:S13]  /*3010*/  FSETP.EQ.AND P1, PT, R23, RZ, PT ;  /* 0x000000ff1700720b */ /* 0x020fda0003f22000 */
.L_x_46:
[----:B------:R-:W-:Y:S05]  /*3020*/  BSYNC B0 ;  /* 0x0000000000007941 */ /* 0x000fea0003800000 */
.L_x_44:
[----:B------:R-:W-:Y:S01]  /*3030*/  BSSY B0, `(.L_x_47) ;  /* 0x0000036000007945 */ /* 0x000fe20003800000 */
[----:B-12---:R-:W-:Y:S02]  /*3040*/  CS2R R4, SRZ ;  /* 0x0000000000047805 */ /* 0x006fe4000001ff00 */
[----:B------:R-:W-:Y:S01]  /*3050*/  CS2R R6, SRZ ;  /* 0x0000000000067805 */ /* 0x000fe2000001ff00 */
[----:B------:R-:W-:Y:S06]  /*3060*/  @P0 BRA `(.L_x_48) ;  /* 0x0000000000c80947 */ /* 0x000fec0003800000 */
[----:B------:R-:W-:-:S13]  /*3070*/  ISETP.NE.AND P3, PT, R58, 0x3, PT ;  /* 0x000000033a00780c */ /* 0x000fda0003f65270 */
[----:B------:R-:W-:Y:S05]  /*3080*/  @!P3 BRA `(.L_x_49) ;  /* 0x000000000004b947 */ /* 0x000fea0003800000 */
[----:B------:R-:W-:Y:S01]  /*3090*/  BPT.TRAP 0x1 ;  /* 0x000000040000795c */ /* 0x000fe20000300000 */
.L_x_49:
[----:B------:R-:W-:Y:S01]  /*30a0*/  LEA R13, R62, UR49, 0x3 ;  /* 0x000000313e0d7c11 */ /* 0x000fe2000f8e18ff */
[----:B------:R-:W-:Y:S01]  /*30b0*/  BSSY B1, `(.L_x_50) ;  /* 0x0000005000017945 */ /* 0x000fe20003800000 */
[----:B------:R-:W-:Y:S02]  /*30c0*/  SHF.L.U32 R0, R59, 0x1f, RZ ;  /* 0x0000001f3b007819 */ /* 0x000fe400000006ff */
[----:B------:R-:W-:Y:S02]  /*30d0*/  CS2R R4, SRZ ;  /* 0x0000000000047805 */ /* 0x000fe4000001ff00 */
[----:B------:R-:W1:Y:S02]  /*30e0*/  SYNCS.PHASECHK.TRANS64.TRYWAIT P2, [R13+URZ+0x110], R0 ;  /* 0x000110000d0075a7 */ /* 0x000e64000804017f */
[----:B-1----:R-:W-:Y:S05]  /*30f0*/  @!P2 BRA `(.L_x_51) ;  /* 0x000000740060a947 */ /* 0x002fea0003800000 */
.L_x_238:
[----:B------:R-:W-:Y:S05]  /*3100*/  BSYNC B1 ;  /* 0x0000000000017941 */ /* 0x000fea0003800000 */
.L_x_50:
[----:B------:R-:W-:Y:S01]  /*3110*/  BSSY B1, `(.L_x_52) ;  /* 0x0000016000017945 */ /* 0x000fe20003800000 */
[----:B------:R-:W-:-:S03]  /*3120*/  CS2R R6, SRZ ;  /* 0x0000000000067805 */ /* 0x000fc6000001ff00 */
[----:B------:R-:W-:Y:S05]  /*3130*/  @P1 BRA `(.L_x_53) ;  /* 0x00000000004c1947 */ /* 0x000fea0003800000 */
[----:B------:R-:W-:Y:S01]  /*3140*/  SHF.R.U32.HI R3, RZ, 0x4, R18 ;  /* 0x00000004ff037819 */ /* 0x000fe20000011612 */
[----:B-1----:R-:W-:-:S03]  /*3150*/  IMAD R0, R62, 0x1000, R57 ;  /* 0x000010003e007824 */ /* 0x002fc600078e0239 */
[----:B------:R-:W-:Y:S01]  /*3160*/  LOP3.LUT P2, RZ, R3, 0x1, RZ, 0xc0, !PT ;  /* 0x0000000103ff7812 */ /* 0x000fe2000784c0ff */
[----:B------:R-:W-:Y:S01]  /*3170*/  VIADD R3, R0, UR49 ;  /* 0x0000003100037c36 */ /* 0x000fe20008000000 */
[----:B------:R-:W-:Y:S03]  /*3180*/  LDS.U16 R7, [R0+UR49+0x300] ;  /* 0x0003003100077984 */ /* 0x000fe60008000400 */
[C---:B------:R-:W-:Y:S01]  /*3190*/  VIADD R5, R3.reuse, 0x210 ;  /* 0x0000021003057836 */ /* 0x040fe20000000000 */
[----:B------:R-:W-:Y:S01]  /*31a0*/  IADD3 R4, R3, 0x200, RZ ;  /* 0x0000020003047810 */ /* 0x000fe20007ffe0ff */
[----:B------:R-:W-:Y:S04]  /*31b0*/  LDS.U16 R6, [R0+UR49+0x308] ;  /* 0x0003083100067984 */ /* 0x000fe80008000400 */
[----:B------:R-:W1:Y:S02]  /*31c0*/  LDS.U16 R3, [R0+UR49+0x208] ;  /* 0x0002083100037984 */ /* 0x000e640008000400 */
[----:B------:R-:W-:-:S02]  /*31d0*/  @P2 VIADD R5, R4, 0xfffffff0 ;  /* 0xfffffff004052836 */ /* 0x000fc40000000000 */
[----:B------:R-:W2:Y:S04]  /*31e0*/  LDS.U16 R4, [R0+UR49+0x200] ;  /* 0x0002003100047984 */ /* 0x000ea80008000400 */
[----:B------:R-:W-:Y:S04]  /*31f0*/  LDS.U16 R8, [R5+0x100] ;  /* 0x0001000005087984 */ /* 0x000fe80000000400 */
[----:B------:R-:W3:Y:S04]  /*3200*/  LDS.U16 R9, [R5] ;  /* 0x0000000005097984 */ /* 0x000ee80000000400 */
[----:B------:R-:W-:Y:S04]  /*3210*/  LDS.U16 R10, [R5+0x108] ;  /* 0x00010800050a7984 */ /* 0x000fe80000000400 */
[----:B------:R3:W4:Y:S01]  /*3220*/  LDS.U16 R11, [R5+0x8] ;  /* 0x00000800050b7984 */ /* 0x0007220000000400 */
[----:B-1----:R-:W-:-:S02]  /*3230*/  PRMT R6, R3, 0x5410, R6 ;  /* 0x0000541003067816 */ /* 0x002fc40000000006 */
[----:B--2---:R-:W-:Y:S02]  /*3240*/  PRMT R7, R4, 0x5410, R7 ;  /* 0x0000541004077816 */ /* 0x004fe40000000007 */
[----:B---3--:R-:W-:Y:S02]  /*3250*/  PRMT R5, R9, 0x5410, R8 ;  /* 0x0000541009057816 */ /* 0x008fe40000000008 */
[----:B----4-:R-:W-:-:S07]  /*3260*/  PRMT R4, R11, 0x5410, R10 ;  /* 0x000054100b047816 */ /* 0x010fce000000000a */
.L_x_53:
[----:B------:R-:W-:Y:S05]  /*3270*/  BSYNC B1 ;  /* 0x0000000000017941 */ /* 0x000fea0003800000 */
.L_x_52:
[----:B------:R-:W-:Y:S01]  /*3280*/  @!PT LDS RZ, [RZ] ;  /* 0x00000000fffff984 */ /* 0x000fe20000000800 */
[----:B------:R-:W-:Y:S01]  /*3290*/  @!PT LDS RZ, [RZ] ;  /* 0x00000000fffff984 */ /* 0x000fe20000000800 */
[----:B------:R-:W-:Y:S01]  /*32a0*/  @!PT LDS RZ, [RZ] ;  /* 0x00000000fffff984 */ /* 0x000fe20000000800 */
[----:B------:R-:W-:Y:S01]  /*32b0*/  @!PT LDS RZ, [RZ] ;  /* 0x00000000fffff984 */ /* 0x000fe20000000800 */
[----:B------:R2:W-:Y:S06]  /*32c0*/  MEMBAR.ALL.CTA ;  /* 0x0000000000007992 */ /* 0x0005ec0000008000 */
[----:B--2---:R-:W2:Y:S01]  /*32d0*/  FENCE.VIEW.ASYNC.S ;  /* 0x00000000000073c6 */ /* 0x004ea20000000000 */
[----:B------:R-:W-:Y:S05]  /*32e0*/  @!P3 BRA `(.L_x_54) ;  /* 0x000000000004b947 */ /* 0x000fea0003800000 */
[----:B------:R-:W-:Y:S01]  /*32f0*/  BPT.TRAP 0x1 ;  /* 0x000000040000795c */ /* 0x000fe20000300000 */
.L_x_54:
[----:B------:R-:W3:Y:S01]  /*3300*/  S2R R3, SR_CgaCtaId ;  /* 0x0000000000037919 */ /* 0x000ee20000008800 */
[----:B-1----:R-:W-:Y:S01]  /*3310*/  IADD3 R0, R13, 0x120, RZ ;  /* 0x000001200d007810 */ /* 0x002fe20007ffe0ff */
[----:B------:R-:W-:-:S05]  /*3320*/  VIADD R62, R62, 0x1 ;  /* 0x000000013e3e7836 */ /* 0x000fca0000000000 */
[----:B------:R-:W-:-:S04]  /*3330*/  ISETP.NE.AND P2, PT, R62, 0x2, PT ;  /* 0x000000023e00780c */ /* 0x000fc80003f45270 */
[----:B------:R-:W-:Y:S02]  /*3340*/  SEL R62, R62, RZ, P2 ;  /* 0x000000ff3e3e7207 */ /* 0x000fe40001000000 */
[----:B---3--:R-:W-:-:S04]  /*3350*/  PRMT R0, R3, 0x654, R0 ;  /* 0x0000065403007816 */ /* 0x008fc80000000000 */
[----:B--2---:R1:W-:Y:S02]  /*3360*/  SYNCS.ARRIVE.TRANS64.RED.A1T0 RZ, [R0+URZ], RZ ;  /* 0x000000ff00ff79a7 */ /* 0x0043e4000810043f */
[----:B-1----:R-:W-:-:S04]  /*3370*/  SEL R0, RZ, 0x1, P2 ;  /* 0x00000001ff007807 */ /* 0x002fc80001000000 */
[----:B------:R-:W-:-:S07]  /*3380*/  LOP3.LUT R59, R59, R0, RZ, 0x3c, !PT ;  /* 0x000000003b3b7212 */ /* 0x000fce00078e3cff */
.L_x_48:
[----:B------:R-:W-:Y:S05]  /*3390*/  BSYNC B0 ;  /* 0x0000000000007941 */ /* 0x000fea0003800000 */
.L_x_47:
[----:B------:R-:W-:Y:S01]  /*33a0*/  F2FP.F16.E4M3.UNPACK_B R0, R7 ;  /* 0x00000007ff00723e */ /* 0x000fe200020006ff */
[C---:B-----5:R-:W-:Y:S01]  /*33b0*/  FMUL R9, R56.reuse, R94 ;  /* 0x0000005e38097220 */ /* 0x060fe20000400000 */
[C---:B------:R-:W-:Y:S01]  /*33c0*/  FMUL R14, R56.reuse, R89 ;  /* 0x00000059380e7220 */ /* 0x040fe20000400000 */
[-C--:B------:R-:W-:Y:S01]  /*33d0*/  F2FP.F16.E4M3.UNPACK_B R13, R6.reuse.H1 ;  /* 0x00000006ff0d723e */ /* 0x080fe200030006ff */
[C---:B------:R-:W-:Y:S01]  /*33e0*/  FMUL R12, R56.reuse, R91 ;  /* 0x0000005b380c7220 */ /* 0x040fe20000400000 */
[--C-:B------:R-:W-:Y:S01]  /*33f0*/  HADD2.F32 R8, -RZ, R0.reuse.H0_H0 ;  /* 0x20000000ff087230 */ /* 0x100fe20000004100 */
[----:B------:R-:W-:Y:S01]  /*3400*/  F2FP.F16.E4M3.UNPACK_B R3, R6 ;  /* 0x00000006ff03723e */ /* 0x000fe200020006ff */
[----:B------:R-:W-:Y:S01]  /*3410*/  HADD2.F32 R10, -RZ, R0.H1_H1 ;  /* 0x30000000ff0a7230 */ /* 0x000fe20000004100 */
[----:B------:R-:W-:Y:S01]  /*3420*/  F2FP.F16.E4M3.UNPACK_B R0, R7.H1 ;  /* 0x00000007ff00723e */ /* 0x000fe200030006ff */
[C---:B------:R-:W-:Y:S01]  /*3430*/  FMUL R11, R56.reuse, R92 ;  /* 0x0000005c380b7220 */ /* 0x040fe20000400000 */
[----:B------:R-:W-:Y:S01]  /*3440*/  FMUL R85, R56, R85 ;  /* 0x0000005538557220 */ /* 0x000fe20000400000 */
[C---:B------:R-:W-:Y:S01]  /*3450*/  FFMA R8, R23.reuse, R8, R12 ;  /* 0x0000000817087223 */ /* 0x040fe2000000000c */
[----:B------:R-:W-:Y:S01]  /*3460*/  FFMA R9, R23, R10, R9 ;  /* 0x0000000a17097223 */ /* 0x000fe20000000009 */
[----:B------:R-:W-:-:S02]  /*3470*/  HADD2.F32 R10, -RZ, R0.H0_H0 ;  /* 0x20000000ff0a7230 */ /* 0x000fc40000004100 */
[C---:B------:R-:W-:Y:S01]  /*3480*/  FMUL R15, R56.reuse, R88 ;  /* 0x00000058380f7220 */ /* 0x040fe20000400000 */
[----:B------:R-:W-:Y:S02]  /*3490*/  HADD2.F32 R0, -RZ, R0.H1_H1 ;  /* 0x30000000ff007230 */ /* 0x000fe40000004100 */
[----:B------:R-:W-:Y:S01]  /*34a0*/  FMUL R90, R56, R90 ;  /* 0x0000005a385a7220 */ /* 0x000fe20000400000 */
[----:B------:R-:W-:Y:S02]  /*34b0*/  HADD2.F32 R12, -RZ, R3.H0_H0 ;  /* 0x20000003ff0c7230 */ /* 0x000fe40000004100 */
[C---:B------:R-:W-:Y:S01]  /*34c0*/  FFMA R10, R23.reuse, R10, R14 ;  /* 0x0000000a170a7223 */ /* 0x040fe2000000000e */
[----:B------:R-:W-:Y:S02]  /*34d0*/  HADD2.F32 R14, -RZ, R13.H0_H0 ;  /* 0x2000000dff0e7230 */ /* 0x000fe40000004100 */
[----:B------:R-:W-:Y:S01]  /*34e0*/  FFMA R11, R23, R0, R11 ;  /* 0x00000000170b7223 */ /* 0x000fe2000000000b */
[----:B------:R-:W-:Y:S01]  /*34f0*/  HADD2.F32 R0, -RZ, R3.H1_H1 ;  /* 0x30000003ff007230 */ /* 0x000fe20000004100 */
[----:B------:R-:W-:Y:S01]  /*3500*/  F2FP.F16.E4M3.UNPACK_B R3, R5 ;  /* 0x00000005ff03723e */ /* 0x000fe200020006ff */
[----:B------:R-:W-:-:S02]  /*3510*/  HADD2.F32 R20, -RZ, R13.H1_H1 ;  /* 0x3000000dff147230 */ /* 0x000fc40000004100 */
[C---:B------:R-:W-:Y:S01]  /*3520*/  FFMA R14, R23.reuse, R14, R85 ;  /* 0x0000000e170e7223 */ /* 0x040fe20000000055 */
[----:B------:R-:W-:Y:S01]  /*3530*/  IMAD.MOV.U32 R85, RZ, RZ, 0x3bbb989d ;  /* 0x3bbb989dff557424 */ /* 0x000fe200078e00ff */
[----:B------:R-:W-:Y:S01]  /*3540*/  MOV R88, 0x437c0000 ;  /* 0x437c000000587802 */ /* 0x000fe20000000f00 */
[C---:B------:R-:W-:Y:S01]  /*3550*/  FFMA R13, R23.reuse, R0, R90 ;  /* 0x00000000170d7223 */ /* 0x040fe2000000005a */
[----:B------:R-:W-:Y:S01]  /*3560*/  FFMA R15, R23, R20, R15 ;  /* 0x00000014170f7223 */ /* 0x000fe2000000000f */
[--C-:B------:R-:W-:Y:S02]  /*3570*/  HADD2.F32 R20, -RZ, R3.reuse.H0_H0 ;  /* 0x20000003ff147230 */ /* 0x100fe40000004100 */
[----:B------:R-:W-:Y:S01]  /*3580*/  FFMA.SAT R21, -R8, R85, 0.5 ;  /* 0x3f00000008157423 */ /* 0x000fe20000002155 */
[----:B------:R-:W-:Y:S01]  /*3590*/  FMUL R24, R56, R83 ;  /* 0x0000005338187220 */ /* 0x000fe20000400000 */
[----:B------:R-:W-:Y:S01]  /*35a0*/  F2FP.F16.E4M3.UNPACK_B R0, R5.H1 ;  /* 0x00000005ff00723e */ /* 0x000fe200030006ff */
[----:B------:R-:W-:Y:S01]  /*35b0*/  FFMA.SAT R25, -R9, R85, 0.5 ;  /* 0x3f00000009197423 */ /* 0x000fe20000002155 */
[----:B------:R-:W-:Y:S01]  /*35c0*/  FFMA.RM R31, R21, R88, 12582913 ;  /* 0x4b400001151f7423 */ /* 0x000fe20000004058 */
[----:B------:R-:W-:Y:S01]  /*35d0*/  FFMA R20, R23, R20, R24 ;  /* 0x0000001417147223 */ /* 0x000fe20000000018 */
[----:B------:R-:W-:-:S02]  /*35e0*/  HADD2.F32 R24, -RZ, R3.H1_H1 ;  /* 0x30000003ff187230 */ /* 0x000fc40000004100 */
[C---:B------:R-:W-:Y:S01]  /*35f0*/  FMUL R86, R56.reuse, R86 ;  /* 0x0000005638567220 */ /* 0x040fe20000400000 */
[--C-:B------:R-:W-:Y:S02]  /*3600*/  HADD2.F32 R26, -RZ, R0.reuse.H0_H0 ;  /* 0x20000000ff1a7230 */ /* 0x100fe40000004100 */
[----:B------:R-:W-:Y:S01]  /*3610*/  FMUL R81, R56, R81 ;  /* 0x0000005138517220 */ /* 0x000fe20000400000 */
[----:B------:R-:W-:Y:S01]  /*3620*/  FADD R3, R31, -12583039 ;  /* 0xcb40007f1f037421 */ /* 0x000fe20000000000 */
[----:B------:R-:W-:Y:S01]  /*3630*/  FFMA.RM R33, R25, R88, 12582913 ;  /* 0x4b40000119217423 */ /* 0x000fe20000004058 */
[C---:B------:R-:W-:Y:S01]  /*3640*/  FFMA R21, R23.reuse, R24, R86 ;  /* 0x0000001817157223 */ /* 0x040fe20000000056 */
[----:B------:R-:W-:Y:S01]  /*3650*/  FFMA R24, R23, R26, R81 ;  /* 0x0000001a17187223 */ /* 0x000fe20000000051 */
[----:B------:R-:W-:Y:S01]  /*3660*/  FFMA R3, -R8, 1.4426950216293334961, -R3 ;  /* 0x3fb8aa3b08037823 */ /* 0x000fe20000000903 */
[----:B------:R-:W-:Y:S01]  /*3670*/  FADD R26, R33, -12583039 ;  /* 0xcb40007f211a7421 */ /* 0x000fe20000000000 */
[----:B------:R-:W-:Y:S01]  /*3680*/  FMUL R87, R56, R87 ;  /* 0x0000005738577220 */ /* 0x000fe20000400000 */
[----:B------:R-:W-:Y:S01]  /*3690*/  FFMA.SAT R25, -R10, R85, 0.5 ;  /* 0x3f0000000a197423 */ /* 0x000fe20000002155 */
[----:B------:R-:W-:Y:S01]  /*36a0*/  FFMA R27, -R8, 1.925963033500011079e-08, R3 ;  /* 0x32a57060081b7823 */ /* 0x000fe20000000103 */
[----:B------:R-:W-:-:S02]  /*36b0*/  HADD2.F32 R0, -RZ, R0.H1_H1 ;  /* 0x30000000ff007230 */ /* 0x000fc40000004100 */
[----:B------:R-:W-:Y:S01]  /*36c0*/  FFMA R26, -R9, 1.4426950216293334961, -R26 ;  /* 0x3fb8aa3b091a7823 */ /* 0x000fe2000000091a */
[----:B------:R-:W-:Y:S01]  /*36d0*/  F2FP.F16.E4M3.UNPACK_B R3, R4 ;  /* 0x00000004ff03723e */ /* 0x000fe200020006ff */
[----:B------:R-:W-:Y:S01]  /*36e0*/  FFMA R12, R23, R12, R87 ;  /* 0x0000000c170c7223 */ /* 0x000fe20000000057 */
[----:B------:R-:W-:Y:S01]  /*36f0*/  FMUL R84, R56, R84 ;  /* 0x0000005438547220 */ /* 0x000fe20000400000 */
[----:B------:R-:W-:Y:S01]  /*3700*/  FFMA.RM R35, R25, R88, 12582913 ;  /* 0x4b40000119237423 */ /* 0x000fe20000004058 */
[----:B------:R-:W-:Y:S01]  /*3710*/  FFMA R28, -R9, 1.925963033500011079e-08, R26 ;  /* 0x32a57060091c7823 */ /* 0x000fe2000000011a */
[--C-:B------:R-:W-:Y:S02]  /*3720*/  HADD2.F32 R26, -RZ, R3.reuse.H0_H0 ;  /* 0x20000003ff1a7230 */ /* 0x100fe40000004100 */
[----:B------:R-:W-:Y:S01]  /*3730*/  FFMA R25, R23, R0, R84 ;  /* 0x0000000017197223 */ /* 0x000fe20000000054 */
[----:B------:R-:W-:Y:S01]  /*3740*/  FADD R29, R35, -12583039 ;  /* 0xcb40007f231d7421 */ /* 0x000fe20000000000 */
[----:B------:R-:W-:Y:S01]  /*3750*/  FFMA.SAT R36, -R12, R85, 0.5 ;  /* 0x3f0000000c247423 */ /* 0x000fe20000002155 */
[----:B------:R-:W-:Y:S01]  /*3760*/  FMUL R0, R56, R79 ;  /* 0x0000004f38007220 */ /* 0x000fe20000400000 */
[-C--:B------:R-:W-:Y:S01]  /*3770*/  FFMA.SAT R30, -R11, R85.reuse, 0.5 ;  /* 0x3f0000000b1e7423 */ /* 0x080fe20000002155 */
[----:B------:R-:W-:Y:S01]  /*3780*/  FFMA R29, -R10, 1.4426950216293334961, -R29 ;  /* 0x3fb8aa3b0a1d7823 */ /* 0x000fe2000000091d */
[----:B------:R-:W-:Y:S01]  /*3790*/  FFMA.RM R39, R36, R88, 12582913 ;  /* 0x4b40000124277423 */ /* 0x000fe20000004058 */
[----:B------:R-:W-:Y:S01]  /*37a0*/  FFMA R26, R23, R26, R0 ;  /* 0x0000001a171a7223 */ /* 0x000fe20000000000 */
[-C--:B------:R-:W-:Y:S01]  /*37b0*/  FFMA.SAT R42, -R14, R85.reuse, 0.5 ;  /* 0x3f0000000e2a7423 */ /* 0x080fe20000002155 */
[-C--:B------:R-:W-:Y:S01]  /*37c0*/  FFMA.SAT R0, -R13, R85.reuse, 0.5 ;  /* 0x3f0000000d007423 */ /* 0x080fe20000002155 */
[----:B------:R1:W2:Y:S01]  /*37d0*/  MUFU.EX2 R32, R27 ;  /* 0x0000001b00207308 */ /* 0x0002a20000000800 */
[----:B------:R-:W-:Y:S01]  /*37e0*/  FFMA R29, -R10, 1.925963033500011079e-08, R29 ;  /* 0x32a570600a1d7823 */ /* 0x000fe2000000011d */
[-C--:B------:R-:W-:Y:S01]  /*37f0*/  FFMA.RM R37, R30, R88.reuse, 12582913 ;  /* 0x4b4000011e257423 */ /* 0x080fe20000004058 */
[-C--:B------:R-:W-:Y:S01]  /*3800*/  FFMA.RM R43, R42, R88.reuse, 12582913 ;  /* 0x4b4000012a2b7423 */ /* 0x080fe20000004058 */
[----:B------:R-:W-:Y:S01]  /*3810*/  FFMA.RM R41, R0, R88, 12582913 ;  /* 0x4b40000100297423 */ /* 0x000fe20000004058 */
[-C--:B------:R-:W-:Y:S01]  /*3820*/  FFMA.SAT R44, -R15, R85.reuse, 0.5 ;  /* 0x3f0000000f2c7423 */ /* 0x080fe20000002155 */
[----:B------:R-:W-:Y:S01]  /*3830*/  FADD R30, R37, -12583039 ;  /* 0xcb40007f251e7421 */ /* 0x000fe20000000000 */
[----:B------:R-:W-:Y:S01]  /*3840*/  FFMA.SAT R45, -R20, R85, 0.5 ;  /* 0x3f000000142d7423 */ /* 0x000fe20000002155 */
[----:B------:R3:W-:Y:S01]  /*3850*/  MUFU.EX2 R36, R29 ;  /* 0x0000001d00247308 */ /* 0x0007e20000000800 */
[----:B-1----:R-:W-:Y:S01]  /*3860*/  FADD R27, R39, -12583039 ;  /* 0xcb40007f271b7421 */ /* 0x002fe20000000000 */
[----:B------:R-:W-:Y:S01]  /*3870*/  FADD R40, R41, -12583039 ;  /* 0xcb40007f29287421 */ /* 0x000fe20000000000 */
[----:B------:R-:W-:Y:S01]  /*3880*/  FMUL R82, R56, R82 ;  /* 0x0000005238527220 */ /* 0x000fe20000400000 */
[----:B------:R-:W-:Y:S01]  /*3890*/  F2FP.F16.E4M3.UNPACK_B R0, R4.H1 ;  /* 0x00000004ff00723e */ /* 0x000fe200030006ff */
[----:B------:R-:W-:Y:S01]  /*38a0*/  FFMA R27, -R12, 1.4426950216293334961, -R27 ;  /* 0x3fb8aa3b0c1b7823 */ /* 0x000fe2000000091b */
[----:B------:R-:W-:Y:S01]  /*38b0*/  FFMA R30, -R11, 1.4426950216293334961, -R30 ;  /* 0x3fb8aa3b0b1e7823 */ /* 0x000fe2000000091e */
[-C--:B------:R-:W-:Y:S01]  /*38c0*/  FFMA.RM R44, R44, R88.reuse, 12582913 ;  /* 0x4b4000012c2c7423 */ /* 0x080fe20000004058 */
[----:B------:R1:W-:Y:S01]  /*38d0*/  MUFU.EX2 R34, R28 ;  /* 0x0000001c00227308 */ /* 0x0003e20000000800 */
[----:B---3--:R-:W-:Y:S01]  /*38e0*/  FADD R29, R43, -12583039 ;  /* 0xcb40007f2b1d7421 */ /* 0x008fe20000000000 */
[----:B------:R-:W-:Y:S01]  /*38f0*/  FFMA.RM R47, R45, R88, 12582913 ;  /* 0x4b4000012d2f7423 */ /* 0x000fe20000004058 */
[----:B------:R-:W-:Y:S01]  /*3900*/  FFMA R42, -R13, 1.4426950216293334961, -R40 ;  /* 0x3fb8aa3b0d2a7823 */ /* 0x000fe20000000928 */
[----:B------:R-:W-:Y:S01]  /*3910*/  FFMA R30, -R11, 1.925963033500011079e-08, R30 ;  /* 0x32a570600b1e7823 */ /* 0x000fe2000000011e */
[----:B------:R-:W-:Y:S01]  /*3920*/  FFMA R29, -R14, 1.4426950216293334961, -R29 ;  /* 0x3fb8aa3b0e1d7823 */ /* 0x000fe2000000091d */
[----:B------:R-:W-:Y:S01]  /*3930*/  FADD R46, R44, -12583039 ;  /* 0xcb40007f2c2e7421 */ /* 0x000fe20000000000 */
[----:B------:R-:W-:Y:S01]  /*3940*/  FMUL R80, R56, R80 ;  /* 0x0000005038507220 */ /* 0x000fe20000400000 */
[----:B------:R3:W4:Y:S01]  /*3950*/  MUFU.EX2 R38, R30 ;  /* 0x0000001e00267308 */ /* 0x0007220000000800 */
[----:B-1----:R-:W-:-:S02]  /*3960*/  HADD2.F32 R28, -RZ, R3.H1_H1 ;  /* 0x30000003ff1c7230 */ /* 0x002fc40000004100 */
[----:B------:R-:W-:Y:S01]  /*3970*/  FFMA R3, -R12, 1.925963033500011079e-08, R27 ;  /* 0x32a570600c037823 */ /* 0x000fe2000000011b */
[-C--:B------:R-:W-:Y:S01]  /*3980*/  FFMA.SAT R51, -R24, R85.reuse, 0.5 ;  /* 0x3f00000018337423 */ /* 0x080fe20000002155 */
[----:B------:R-:W-:Y:S01]  /*3990*/  FFMA R46, -R15, 1.4426950216293334961, -R46 ;  /* 0x3fb8aa3b0f2e7823 */ /* 0x000fe2000000092e */
[----:B------:R-:W-:Y:S01]  /*39a0*/  FFMA.SAT R45, -R21, R85, 0.5 ;  /* 0x3f000000152d7423 */ /* 0x000fe20000002155 */
[----:B------:R-:W-:Y:S01]  /*39b0*/  FFMA R27, R23, R28, R82 ;  /* 0x0000001c171b7223 */ /* 0x000fe20000000052 */
[--C-:B------:R-:W-:Y:S01]  /*39c0*/  HADD2.F32 R28, -RZ, R0.reuse.H0_H0 ;  /* 0x20000000ff1c7230 */ /* 0x100fe20000004100 */
[----:B------:R1:W-:Y:S01]  /*39d0*/  MUFU.EX2 R40, R3 ;  /* 0x0000000300287308 */ /* 0x0003e20000000800 */
[----:B------:R-:W-:Y:S02]  /*39e0*/  HADD2.F32 R0, -RZ, R0.H1_H1 ;  /* 0x30000000ff007230 */ /* 0x000fe40000004100 */
[----:B---3--:R-:W-:Y:S01]  /*39f0*/  FMUL R30, R56, R77 ;  /* 0x0000004d381e7220 */ /* 0x008fe20000400000 */
[----:B------:R-:W-:Y:S01]  /*3a00*/  FFMA.RM R51, R51, R88, 12582913 ;  /* 0x4b40000133337423 */ /* 0x000fe20000004058 */
[----:B------:R-:W-:Y:S01]  /*3a10*/  FFMA R46, -R15, 1.925963033500011079e-08, R46 ;  /* 0x32a570600f2e7823 */ /* 0x000fe2000000012e */
[-C--:B------:R-:W-:Y:S01]  /*3a20*/  FFMA.SAT R53, -R25, R85.reuse, 0.5 ;  /* 0x3f00000019357423 */ /* 0x080fe20000002155 */
[----:B------:R-:W-:Y:S01]  /*3a30*/  FFMA R28, R23, R28, R30 ;  /* 0x0000001c171c7223 */ /* 0x000fe2000000001e */
[----:B------:R-:W-:Y:S01]  /*3a40*/  FFMA.RM R50, R45, R88, 12582913 ;  /* 0x4b4000012d327423 */ /* 0x000fe20000004058 */
[-C--:B------:R-:W-:Y:S01]  /*3a50*/  FFMA.SAT R54, -R26, R85.reuse, 0.5 ;  /* 0x3f0000001a367423 */ /* 0x080fe20000002155 */
[----:B-1----:R-:W-:Y:S01]  /*3a60*/  FFMA R3, -R14, 1.925963033500011079e-08, R29 ;  /* 0x32a570600e037823 */ /* 0x002fe2000000011d */
[----:B------:R-:W-:Y:S01]  /*3a70*/  FADD R29, R47, -12583039 ;  /* 0xcb40007f2f1d7421 */ /* 0x000fe20000000000 */
[----:B------:R1:W-:Y:S01]  /*3a80*/  MUFU.EX2 R45, R46 ;  /* 0x0000002e002d7308 */ /* 0x0003e20000000800 */
[----:B------:R-:W-:Y:S01]  /*3a90*/  FADD R48, R50, -12583039 ;  /* 0xcb40007f32307421 */ /* 0x000fe20000000000 */
[-C--:B------:R-:W-:Y:S01]  /*3aa0*/  FFMA.SAT R77, -R27, R85.reuse, 0.5 ;  /* 0x3f0000001b4d7423 */ /* 0x080fe20000002155 */
[----:B------:R-:W-:Y:S01]  /*3ab0*/  FFMA R49, -R20, 1.4426950216293334961, -R29 ;  /* 0x3fb8aa3b14317823 */ /* 0x000fe2000000091d */
[----:B------:R-:W-:Y:S01]  /*3ac0*/  FFMA R29, R23, R0, R80 ;  /* 0x00000000171d7223 */ /* 0x000fe20000000050 */
[----:B------:R-:W-:Y:S01]  /*3ad0*/  LOP3.LUT R0, R18, 0xff, RZ, 0xc0, !PT ;  /* 0x000000ff12007812 */ /* 0x000fe200078ec0ff */
[----:B------:R-:W-:Y:S01]  /*3ae0*/  FFMA.SAT R80, -R28, R85, 0.5 ;  /* 0x3f0000001c507423 */ /* 0x000fe20000002155 */
[----:B------:R-:W-:Y:S01]  /*3af0*/  SHF.L.U32 R33, R33, 0x17, RZ ;  /* 0x0000001721217819 */ /* 0x000fe200000006ff */
[----:B------:R3:W4:Y:S01]  /*3b00*/  MUFU.EX2 R30, R3 ;  /* 0x00000003001e7308 */ /* 0x0007220000000800 */
[----:B-1----:R-:W-:Y:S01]  /*3b10*/  FFMA.RM R46, R53, R88, 12582913 ;  /* 0x4b400001352e7423 */ /* 0x002fe20000004058 */
[----:B------:R-:W-:-:S02]  /*3b20*/  VIADD R0, R0, 0x1f ;  /* 0x0000001f00007836 */ /* 0x000fc40000000000 */
[----:B------:R-:W-:Y:S01]  /*3b30*/  FFMA.SAT R81, -R29, R85, 0.5 ;  /* 0x3f0000001d517423 */ /* 0x000fe20000002155 */
[----:B------:R-:W-:Y:S01]  /*3b40*/  FFMA R52, -R21, 1.4426950216293334961, -R48 ;  /* 0x3fb8aa3b15347823 */ /* 0x000fe20000000930 */
[----:B------:R-:W-:Y:S02]  /*3b50*/  IMAD.SHL.U32 R31, R31, 0x800000, RZ ;  /* 0x008000001f1f7824 */ /* 0x000fe400078e00ff */
[-C--:B------:R-:W-:Y:S01]  /*3b60*/  FFMA.RM R55, R54, R88.reuse, 12582913 ;  /* 0x4b40000136377423 */ /* 0x080fe20000004058 */
[----:B------:R-:W-:Y:S01]  /*3b70*/  ISETP.GT.U32.AND P5, PT, R0, 0x3e, PT ;  /* 0x0000003e0000780c */ /* 0x000fe20003fa4070 */
[----:B------:R-:W-:Y:S01]  /*3b80*/  FADD R0, R46, -12583039 ;  /* 0xcb40007f2e007421 */ /* 0x000fe20000000000 */
[----:B---3--:R-:W-:Y:S01]  /*3b90*/  FADD R3, R51, -12583039 ;  /* 0xcb40007f33037421 */ /* 0x008fe20000000000 */
[-C--:B------:R-:W-:Y:S01]  /*3ba0*/  FFMA.RM R79, R77, R88.reuse, 12582913 ;  /* 0x4b4000014d4f7423 */ /* 0x080fe20000004058 */
[-C--:B------:R-:W-:Y:S01]  /*3bb0*/  FFMA.RM R80, R80, R88.reuse, 12582913 ;  /* 0x4b40000150507423 */ /* 0x080fe20000004058 */
[----:B------:R-:W-:Y:S01]  /*3bc0*/  FFMA.RM R81, R81, R88, 12582913 ;  /* 0x4b40000151517423 */ /* 0x000fe20000004058 */
[----:B------:R-:W-:Y:S01]  /*3bd0*/  FFMA R53, -R24, 1.4426950216293334961, -R3 ;  /* 0x3fb8aa3b18357823 */ /* 0x000fe20000000903 */
[----:B------:R-:W-:Y:S01]  /*3be0*/  FFMA R49, -R20, 1.925963033500011079e-08, R49 ;  /* 0x32a5706014317823 */ /* 0x000fe20000000131 */
[----:B------:R-:W-:Y:S01]  /*3bf0*/  FFMA R54, -R25, 1.4426950216293334961, -R0 ;  /* 0x3fb8aa3b19367823 */ /* 0x000fe20000000900 */
[----:B------:R-:W-:Y:S01]  /*3c00*/  FFMA R52, -R21, 1.925963033500011079e-08, R52 ;  /* 0x32a5706015347823 */ /* 0x000fe20000000134 */
[----:B------:R-:W-:Y:S01]  /*3c10*/  FFMA R53, -R24, 1.925963033500011079e-08, R53 ;  /* 0x32a5706018357823 */ /* 0x000fe20000000135 */
[----:B--2---:R-:W-:Y:S01]  /*3c20*/  FFMA R82, R31, R32, 1 ;  /* 0x3f8000001f527423 */ /* 0x004fe20000000020 */
[----:B------:R-:W-:Y:S01]  /*3c30*/  FADD R32, R79, -12583039 ;  /* 0xcb40007f4f207421 */ /* 0x000fe20000000000 */
[----:B------:R-:W-:Y:S01]  /*3c40*/  FADD R31, R80, -12583039 ;  /* 0xcb40007f501f7421 */ /* 0x000fe20000000000 */
[----:B------:R1:W-:Y:S01]  /*3c50*/  MUFU.EX2 R0, R53 ;  /* 0x0000003500007308 */ /* 0x0003e20000000800 */
[----:B------:R-:W-:-:S02]  /*3c60*/  IMAD.SHL.U32 R37, R37, 0x800000, RZ ;  /* 0x0080000025257824 */ /* 0x000fc400078e00ff */
[----:B------:R-:W-:Y:S01]  /*3c70*/  FFMA R42, -R13, 1.925963033500011079e-08, R42 ;  /* 0x32a570600d2a7823 */ /* 0x000fe2000000012a */
[----:B------:R-:W-:Y:S02]  /*3c80*/  IMAD.SHL.U32 R43, R43, 0x800000, RZ ;  /* 0x008000002b2b7824 */ /* 0x000fe400078e00ff */
[C---:B------:R-:W-:Y:S01]  /*3c90*/  FFMA R31, -R28.reuse, 1.4426950216293334961, -R31 ;  /* 0x3fb8aa3b1c1f7823 */ /* 0x040fe2000000091f */
[----:B----4-:R-:W-:Y:S01]  /*3ca0*/  FFMA R37, R37, R38, 1 ;  /* 0x3f80000025257423 */ /* 0x010fe20000000026 */
[----:B------:R-:W-:Y:S01]  /*3cb0*/  FFMA R54, -R25, 1.925963033500011079e-08, R54 ;  /* 0x32a5706019367823 */ /* 0x000fe20000000136 */
[----:B------:R-:W-:Y:S01]  /*3cc0*/  FFMA R38, R43, R30, 1 ;  /* 0x3f8000002b267423 */ /* 0x000fe2000000001e */
[----:B------:R2:W-:Y:S01]  /*3cd0*/  MUFU.EX2 R48, R49 ;  /* 0x0000003100307308 */ /* 0x0005e20000000800 */
[----:B-1----:R-:W-:Y:S01]  /*3ce0*/  FFMA R53, R33, R34, 1 ;  /* 0x3f80000021357423 */ /* 0x002fe20000000022 */
[----:B------:R-:W-:Y:S01]  /*3cf0*/  FADD R34, R81, -12583039 ;  /* 0xcb40007f51227421 */ /* 0x000fe20000000000 */
[----:B------:R-:W-:Y:S01]  /*3d00*/  FFMA R31, -R28, 1.925963033500011079e-08, R31 ;  /* 0x32a570601c1f7823 */ /* 0x000fe2000000011f */
[----:B------:R-:W-:Y:S01]  /*3d10*/  IADD3 R30, R82, 0x1800000, RZ ;  /* 0x01800000521e7810 */ /* 0x000fe20007ffe0ff */
[----:B------:R-:W-:-:S02]  /*3d20*/  IMAD.SHL.U32 R41, R41, 0x800000, RZ ;  /* 0x0080000029297824 */ /* 0x000fc400078e00ff */
[----:B------:R-:W-:Y:S01]  /*3d30*/  FFMA R34, -R29, 1.4426950216293334961, -R34 ;  /* 0x3fb8aa3b1d227823 */ /* 0x000fe20000000922 */
[----:B------:R-:W-:Y:S01]  /*3d40*/  SHF.L.U32 R44, R44, 0x17, RZ ;  /* 0x000000172c2c7819 */ /* 0x000fe200000006ff */
[----:B------:R1:W3:Y:S01]  /*3d50*/  MUFU.EX2 R3, R52 ;  /* 0x0000003400037308 */ /* 0x0002e20000000800 */
[----:B--2---:R-:W-:Y:S01]  /*3d60*/  FADD R49, R55, -12583039 ;  /* 0xcb40007f37317421 */ /* 0x004fe20000000000 */
[----:B------:R-:W-:Y:S01]  /*3d70*/  FFMA R34, -R29, 1.925963033500011079e-08, R34 ;  /* 0x32a570601d227823 */ /* 0x000fe20000000122 */
[----:B------:R-:W-:Y:S01]  /*3d80*/  LOP3.LUT R30, R30, 0x7f800000, RZ, 0xc0, !PT ;  /* 0x7f8000001e1e7812 */ /* 0x000fe200078ec0ff */
[----:B------:R-:W-:Y:S02]  /*3d90*/  IMAD.SHL.U32 R47, R47, 0x800000, RZ ;  /* 0x008000002f2f7824 */ /* 0x000fe400078e00ff */
[----:B------:R-:W-:Y:S01]  /*3da0*/  FFMA R77, -R26, 1.4426950216293334961, -R49 ;  /* 0x3fb8aa3b1a4d7823 */ /* 0x000fe20000000931 */
[----:B------:R-:W-:Y:S01]  /*3db0*/  SHF.L.U32 R39, R39, 0x17, RZ ;  /* 0x0000001727277819 */ /* 0x000fe200000006ff */
[----:B------:R-:W-:Y:S01]  /*3dc0*/  IMAD.SHL.U32 R50, R50, 0x800000, RZ ;  /* 0x0080000032327824 */ /* 0x000fe200078e00ff */
[----:B------:R-:W2:Y:S01]  /*3dd0*/  MUFU.EX2 R42, R42 ;  /* 0x0000002a002a7308 */ /* 0x000ea20000000800 */
[----:B-1----:R-:W-:Y:S01]  /*3de0*/  FFMA R52, -R27, 1.4426950216293334961, -R32 ;  /* 0x3fb8aa3b1b347823 */ /* 0x002fe20000000920 */
[----:B------:R-:W-:Y:S01]  /*3df0*/  FFMA R77, -R26, 1.925963033500011079e-08, R77 ;  /* 0x32a570601a4d7823 */ /* 0x000fe2000000014d */
[----:B------:R-:W-:Y:S01]  /*3e00*/  ISETP.GT.U32.AND P2, PT, R30, 0x1ffffff, PT ;  /* 0x01ffffff1e00780c */ /* 0x000fe20003f44070 */
[----:B------:R-:W-:-:S02]  /*3e10*/  IMAD.SHL.U32 R35, R35, 0x800000, RZ ;  /* 0x0080000023237824 */ /* 0x000fc400078e00ff */
[----:B------:R-:W-:Y:S01]  /*3e20*/  FFMA R52, -R27, 1.925963033500011079e-08, R52 ;  /* 0x32a570601b347823 */ /* 0x000fe20000000134 */
[----:B------:R-:W-:Y:S01]  /*3e30*/  SHF.L.U32 R55, R55, 0x17, RZ ;  /* 0x0000001737377819 */ /* 0x000fe200000006ff */
[----:B------:R-:W-:Y:S01]  /*3e40*/  IMAD.SHL.U32 R51, R51, 0x800000, RZ ;  /* 0x0080000033337824 */ /* 0x000fe200078e00ff */
[----:B------:R-:W1:Y:S01]  /*3e50*/  MUFU.EX2 R49, R54 ;  /* 0x0000003600317308 */ /* 0x000e620000000800 */
[----:B------:R-:W-:Y:S01]  /*3e60*/  SHF.L.U32 R81, R81, 0x17, RZ ;  /* 0x0000001751517819 */ /* 0x000fe200000006ff */
[----:B------:R-:W-:Y:S01]  /*3e70*/  IMAD.SHL.U32 R46, R46, 0x800000, RZ ;  /* 0x008000002e2e7824 */ /* 0x000fe200078e00ff */
[----:B------:R-:W-:Y:S01]  /*3e80*/  BSSY B1, `(.L_x_55) ;  /* 0x000001d000017945 */ /* 0x000fe20003800000 */
[----:B------:R-:W-:Y:S02]  /*3e90*/  IMAD.SHL.U32 R79, R79, 0x800000, RZ ;  /* 0x008000004f4f7824 */ /* 0x000fe400078e00ff */
[----:B------:R-:W-:Y:S01]  /*3ea0*/  FFMA R45, R44, R45, 1 ;  /* 0x3f8000002c2d7423 */ /* 0x000fe2000000002d */
[----:B------:R-:W-:-:S02]  /*3eb0*/  IMAD.SHL.U32 R80, R80, 0x800000, RZ ;  /* 0x0080000050507824 */ /* 0x000fc400078e00ff */
[----:B---3--:R-:W-:Y:S01]  /*3ec0*/  FFMA R43, R50, R3, 1 ;  /* 0x3f800000322b7423 */ /* 0x008fe20000000003 */
[----:B------:R-:W3:Y:S01]  /*3ed0*/  MUFU.EX2 R32, R77 ;  /* 0x0000004d00207308 */ /* 0x000ee20000000800 */
[----:B--2---:R-:W-:Y:S01]  /*3ee0*/  FFMA R41, R41, R42, 1 ;  /* 0x3f80000029297423 */ /* 0x004fe2000000002a */
[----:B------:R-:W-:Y:S01]  /*3ef0*/  FFMA R42, R47, R48, 1 ;  /* 0x3f8000002f2a7423 */ /* 0x000fe20000000030 */
[----:B------:R-:W-:Y:S01]  /*3f00*/  FFMA R36, R35, R36, 1 ;  /* 0x3f80000023247423 */ /* 0x000fe20000000024 */
[----:B------:R-:W-:Y:S01]  /*3f10*/  FFMA R40, R39, R40, 1 ;  /* 0x3f80000027287423 */ /* 0x000fe20000000028 */
[----:B------:R-:W-:-:S03]  /*3f20*/  FFMA R44, R51, R0, 1 ;  /* 0x3f800000332c7423 */ /* 0x000fc60000000000 */
[----:B------:R-:W2:Y:S01]  /*3f30*/  MUFU.EX2 R52, R52 ;  /* 0x0000003400347308 */ /* 0x000ea20000000800 */
[----:B-1----:R-:W-:-:S07]  /*3f40*/  FFMA R47, R46, R49, 1 ;  /* 0x3f8000002e2f7423 */ /* 0x002fce0000000031 */
[----:B------:R-:W1:Y:S01]  /*3f50*/  MUFU.EX2 R31, R31 ;  /* 0x0000001f001f7308 */ /* 0x000e620000000800 */
[----:B---3--:R-:W-:-:S07]  /*3f60*/  FFMA R50, R55, R32, 1 ;  /* 0x3f80000037327423 */ /* 0x008fce0000000020 */
[----:B------:R-:W3:Y:S01]  /*3f70*/  MUFU.EX2 R34, R34 ;  /* 0x0000002200227308 */ /* 0x000ee20000000800 */
[----:B--2---:R-:W-:Y:S01]  /*3f80*/  FFMA R79, R79, R52, 1 ;  /* 0x3f8000004f4f7423 */ /* 0x004fe20000000034 */
[----:B-1----:R-:W-:Y:S01]  /*3f90*/  FFMA R80, R80, R31, 1 ;  /* 0x3f80000050507423 */ /* 0x002fe2000000001f */
[----:B---3--:R-:W-:Y:S01]  /*3fa0*/  FFMA R81, R81, R34, 1 ;  /* 0x3f80000051517423 */ /* 0x008fe20000000022 */
[----:B------:R-:W-:Y:S06]  /*3fb0*/  @P2 BRA `(.L_x_56) ;  /* 0x0000000000142947 */ /* 0x000fec0003800000 */
[----:B------:R-:W-:Y:S01]  /*3fc0*/  IMAD.MOV.U32 R3, RZ, RZ, R82 ;  /* 0x000000ffff037224 */ /* 0x000fe200078e0052 */
[----:B------:R-:W-:-:S07]  /*3fd0*/  MOV R48, 0x3ff0 ;  /* 0x00003ff000307802 */ /* 0x000fce0000000f00 */
[----:B------:R-:W-:Y:S05]  /*3fe0*/  CALL.REL.NOINC `($__internal_0_$__cuda_sm20_rcp_rn_f32_slowpath) ;  /* 0x0000006c00bc7944 */ /* 0x000fea0003c00000 */
[----:B------:R-:W-:Y:S01]  /*3ff0*/  IMAD.MOV.U32 R33, RZ, RZ, R0 ;  /* 0x000000ffff217224 */ /* 0x000fe200078e0000 */
[----:B------:R-:W-:Y:S06]  /*4000*/  BRA `(.L_x_57) ;  /* 0x0000000000107947 */ /* 0x000fec0003800000 */
.L_x_56:
[----:B------:R-:W1:Y:S02]  /*4010*/  MUFU.RCP R33, R82 ;  /* 0x0000005200217308 */ /* 0x000e640000001000 */
[----:B-1----:R-:W-:-:S04]  /*4020*/  FFMA R0, R82, R33, -1 ;  /* 0xbf80000052007423 */ /* 0x002fc80000000021 */
[----:B------:R-:W-:-:S04]  /*4030*/  FADD.FTZ R0, -R0, -RZ ;  /* 0x800000ff00007221 */ /* 0x000fc80000010100 */
[----:B------:R-:W-:-:S07]  /*4040*/  FFMA R33, R33, R0, R33 ;  /* 0x0000000021217223 */ /* 0x000fce0000000021 */
.L_x_57:
[----:B------:R-:W-:Y:S05]  /*4050*/  BSYNC B1 ;  /* 0x0000000000017941 */ /* 0x000fea0003800000 */
.L_x_55:
[----:B------:R-:W-:Y:S01]  /*4060*/  IADD3 R0, R53, 0x1800000, RZ ;  /* 0x0180000035007810 */ /* 0x000fe20007ffe0ff */
[----:B------:R-:W-:Y:S03]  /*4070*/  BSSY B1, `(.L_x_58) ;  /* 0x000000d000017945 */ /* 0x000fe60003800000 */
[----:B------:R-:W-:-:S04]  /*4080*/  LOP3.LUT R0, R0, 0x7f800000, RZ, 0xc0, !PT ;  /* 0x7f80000000007812 */ /* 0x000fc800078ec0ff */
[----:B------:R-:W-:-:S13]  /*4090*/  ISETP.GT.U32.AND P2, PT, R0, 0x1ffffff, PT ;  /* 0x01ffffff0000780c */ /* 0x000fda0003f44070 */
[----:B------:R-:W-:Y:S05]  /*40a0*/  @P2 BRA `(.L_x_59) ;  /* 0x0000000000142947 */ /* 0x000fea0003800000 */
[----:B------:R-:W-:Y:S01]  /*40b0*/  IMAD.MOV.U32 R3, RZ, RZ, R53 ;  /* 0x000000ffff037224 */ /* 0x000fe200078e0035 */
[----:B------:R-:W-:-:S07]  /*40c0*/  MOV R48, 0x40e0 ;  /* 0x000040e000307802 */ /* 0x000fce0000000f00 */
[----:B------:R-:W-:Y:S05]  /*40d0*/  CALL.REL.NOINC `($__internal_0_$__cuda_sm20_rcp_rn_f32_slowpath) ;  /* 0x0000006c00807944 */ /* 0x000fea0003c00000 */
[----:B------:R-:W-:Y:S01]  /*40e0*/  IMAD.MOV.U32 R32, RZ, RZ, R0 ;  /* 0x000000ffff207224 */ /* 0x000fe200078e0000 */
[----:B------:R-:W-:Y:S06]  /*40f0*/  BRA `(.L_x_60) ;  /* 0x0000000000107947 */ /* 0x000fec0003800000 */
.L_x_59:
[----:B------:R-:W1:Y:S02]  /*4100*/  MUFU.RCP R32, R53 ;  /* 0x0000003500207308 */ /* 0x000e640000001000 */
[----:B-1----:R-:W-:-:S04]  /*4110*/  FFMA R0, R53, R32, -1 ;  /* 0xbf80000035007423 */ /* 0x002fc80000000020 */
[----:B------:R-:W-:-:S04]  /*4120*/  FADD.FTZ R3, -R0, -RZ ;  /* 0x800000ff00037221 */ /* 0x000fc80000010100 */
[----:B------:R-:W-:-:S07]  /*4130*/  FFMA R32, R32, R3, R32 ;  /* 0x0000000320207223 */ /* 0x000fce0000000020 */
.L_x_60:
[----:B------:R-:W-:Y:S05]  /*4140*/  BSYNC B1 ;  /* 0x0000000000017941 */ /* 0x000fea0003800000 */
.L_x_58:
        /* <DEDUP_REMOVED lines=10> */
.L_x_62:
[----:B------:R-:W1:Y:S02]  /*41f0*/  MUFU.RCP R35, R36 ;  /* 0x0000002400237308 */ /* 0x000e640000001000 */
[----:B-1----:R-:W-:-:S04]  /*4200*/  FFMA R0, R36, R35, -1 ;  /* 0xbf80000024007423 */ /* 0x002fc80000000023 */
[----:B------:R-:W-:-:S04]  /*4210*/  FADD.FTZ R0, -R0, -RZ ;  /* 0x800000ff00007221 */ /* 0x000fc80000010100 */
[----:B------:R-:W-:-:S07]  /*4220*/  FFMA R35, R35, R0, R35 ;  /* 0x0000000023237223 */ /* 0x000fce0000000023 */
.L_x_63:
[----:B------:R-:W-:Y:S05]  /*4230*/  BSYNC B1 ;  /* 0x0000000000017941 */ /* 0x000fea0003800000 */
.L_x_61:
        /* <DEDUP_REMOVED lines=10> */
.L_x_65:
[----:B------:R-:W1:Y:S02]  /*42e0*/  MUFU.RCP R34, R37 ;  /* 0x0000002500227308 */ /* 0x000e640000001000 */
[----:B-1----:R-:W-:-:S04]  /*42f0*/  FFMA R0, R37, R34, -1 ;  /* 0xbf80000025007423 */ /* 0x002fc80000000022 */
[----:B------:R-:W-:-:S04]  /*4300*/  FADD.FTZ R3, -R0, -RZ ;  /* 0x800000ff00037221 */ /* 0x000fc80000010100 */
[----:B------:R-:W-:-:S07]  /*4310*/  FFMA R34, R34, R3, R34 ;  /* 0x0000000322227223 */ /* 0x000fce0000000022 */
.L_x_66:
[----:B------:R-:W-:Y:S05]  /*4320*/  BSYNC B1 ;  /* 0x0000000000017941 */ /* 0x000fea0003800000 */
.L_x_64:
        /* <DEDUP_REMOVED lines=10> */
.L_x_68:
[----:B------:R-:W1:Y:S02]  /*43d0*/  MUFU.RCP R37, R40 ;  /* 0x0000002800257308 */ /* 0x000e640000001000 */
[----:B-1----:R-:W-:-:S04]  /*43e0*/  FFMA R0, R40, R37, -1 ;  /* 0xbf80000028007423 */ /* 0x002fc80000000025 */
[----:B------:R-:W-:-:S04]  /*43f0*/  FADD.FTZ R0, -R0, -RZ ;  /* 0x800000ff00007221 */ /* 0x000fc80000010100 */
[----:B------:R-:W-:-:S07]  /*4400*/  FFMA R37, R37, R0, R37 ;  /* 0x0000000025257223 */ /* 0x000fce0000000025 */
.L_x_69:
[----:B------:R-:W-:Y:S05]  /*4410*/  BSYNC B1 ;  /* 0x0000000000017941 */ /* 0x000fea0003800000 */
.L_x_67:
        /* <DEDUP_REMOVED lines=8> */
[----:B------:R-:W-:Y:S01]  /*44a0*/  MOV R36, R0 ;  /* 0x0000000000247202 */ /* 0x000fe20000000f00 */
[----:B------:R-:W-:Y:S06]  /*44b0*/  BRA `(.L_x_72) ;  /* 0x0000000000107947 */ /* 0x000fec0003800000 */
.L_x_71:
[----:B------:R-:W1:Y:S02]  /*44c0*/  MUFU.RCP R36, R41 ;  /* 0x0000002900247308 */ /* 0x000e640000001000 */
[----:B-1----:R-:W-:-:S04]  /*44d0*/  FFMA R0, R41, R36, -1 ;  /* 0xbf80000029007423 */ /* 0x002fc80000000024 */
[----:B------:R-:W-:-:S04]  /*44e0*/  FADD.FTZ R3, -R0, -RZ ;  /* 0x800000ff00037221 */ /* 0x000fc80000010100 */
[----:B------:R-:W-:-:S07]  /*44f0*/  FFMA R36, R36, R3, R36 ;  /* 0x0000000324247223 */ /* 0x000fce0000000024 */
.L_x_72:
[----:B------:R-:W-:Y:S05]  /*4500*/  BSYNC B1 ;  /* 0x0000000000017941 */ /* 0x000fea0003800000 */
.L_x_70:
[----:B------:R-:W-:Y:S01]  /*4510*/  VIADD R0, R38, 0x1800000 ;  /* 0x0180000026007836 */ /* 0x000fe20000000000 */
[----:B------:R-:W-:Y:S04]  /*4520*/  BSSY B1, `(.L_x_73) ;  /* 0x000000d000017945 */ /* 0x000fe80003800000 */
[----:B------:R-:W-:-:S04]  /*4530*/  LOP3.LUT R0, R0, 0x7f800000, RZ, 0xc0, !PT ;  /* 0x7f80000000007812 */ /* 0x000fc800078ec0ff */
[----:B------:R-:W-:-:S13]  /*4540*/  ISETP.GT.U32.AND P2, PT, R0, 0x1ffffff, PT ;  /* 0x01ffffff0000780c */ /* 0x000fda0003f44070 */
[----:B------:R-:W-:Y:S05]  /*4550*/  @P2 BRA `(.L_x_74) ;  /* 0x0000000000142947 */ /* 0x000fea0003800000 */
[----:B------:R-:W-:Y:S02]  /*4560*/  MOV R3, R38 ;  /* 0x0000002600037202 */ /* 0x000fe40000000f00 */
[----:B------:R-:W-:-:S07]  /*4570*/  MOV R48, 0x4590 ;  /* 0x0000459000307802 */ /* 0x000fce0000000f00 */
[----:B------:R-:W-:Y:S05]  /*4580*/  CALL.REL.NOINC `($__internal_0_$__cuda_sm20_rcp_rn_f32_slowpath) ;  /* 0x0000006800547944 */ /* 0x000fea0003c00000 */
[----:B------:R-:W-:Y:S01]  /*4590*/  IMAD.MOV.U32 R39, RZ, RZ, R0 ;  /* 0x000000ffff277224 */ /* 0x000fe200078e0000 */
[----:B------:R-:W-:Y:S06]  /*45a0*/  BRA `(.L_x_75) ;  /* 0x0000000000107947 */ /* 0x000fec0003800000 */
.L_x_74:
[----:B------:R-:W1:Y:S02]  /*45b0*/  MUFU.RCP R39, R38 ;  /* 0x0000002600277308 */ /* 0x000e640000001000 */
[----:B-1----:R-:W-:-:S04]  /*45c0*/  FFMA R0, R38, R39, -1 ;  /* 0xbf80000026007423 */ /* 0x002fc80000000027 */
[----:B------:R-:W-:-:S04]  /*45d0*/  FADD.FTZ R0, -R0, -RZ ;  /* 0x800000ff00007221 */ /* 0x000fc80000010100 */
[----:B------:R-:W-:-:S07]  /*45e0*/  FFMA R39, R39, R0, R39 ;  /* 0x0000000027277223 */ /* 0x000fce0000000027 */
.L_x_75:
[----:B------:R-:W-:Y:S05]  /*45f0*/  BSYNC B1 ;  /* 0x0000000000017941 */ /* 0x000fea0003800000 */
.L_x_73:
        /* <DEDUP_REMOVED lines=10> */
.L_x_77:
[----:B------:R-:W1:Y:S02]  /*46a0*/  MUFU.RCP R38, R45 ;  /* 0x0000002d00267308 */ /* 0x000e640000001000 */
[----:B-1----:R-:W-:-:S04]  /*46b0*/  FFMA R0, R45, R38, -1 ;  /* 0xbf8000002d007423 */ /* 0x002fc80000000026 */
[----:B------:R-:W-:-:S04]  /*46c0*/  FADD.FTZ R3, -R0, -RZ ;  /* 0x800000ff00037221 */ /* 0x000fc80000010100 */
[----:B------:R-:W-:-:S07]  /*46d0*/  FFMA R38, R38, R3, R38 ;  /* 0x0000000326267223 */ /* 0x000fce0000000026 */
.L_x_78:
[----:B------:R-:W-:Y:S05]  /*46e0*/  BSYNC B1 ;  /* 0x0000000000017941 */ /* 0x000fea0003800000 */
.L_x_76:
        /* <DEDUP_REMOVED lines=10> */
.L_x_80:
[----:B------:R-:W1:Y:S02]  /*4790*/  MUFU.RCP R41, R42 ;  /* 0x0000002a00297308 */ /* 0x000e640000001000 */
[----:B-1----:R-:W-:-:S04]  /*47a0*/  FFMA R0, R42, R41, -1 ;  /* 0xbf8000002a007423 */ /* 0x002fc80000000029 */
[----:B------:R-:W-:-:S04]  /*47b0*/  FADD.FTZ R0, -R0, -RZ ;  /* 0x800000ff00007221 */ /* 0x000fc80000010100 */
[----:B------:R-:W-:-:S07]  /*47c0*/  FFMA R41, R41, R0, R41 ;  /* 0x0000000029297223 */ /* 0x000fce0000000029 */
.L_x_81:
[----:B------:R-:W-:Y:S05]  /*47d0*/  BSYNC B1 ;  /* 0x0000000000017941 */ /* 0x000fea0003800000 */
.L_x_79:
        /* <DEDUP_REMOVED lines=10> */
.L_x_83:
[----:B------:R-:W1:Y:S02]  /*4880*/  MUFU.RCP R40, R43 ;  /* 0x0000002b00287308 */ /* 0x000e640000001000 */
[----:B-1----:R-:W-:-:S04]  /*4890*/  FFMA R0, R43, R40, -1 ;  /* 0xbf8000002b007423 */ /* 0x002fc80000000028 */
[----:B------:R-:W-:-:S04]  /*48a0*/  FADD.FTZ R3, -R0, -RZ ;  /* 0x800000ff00037221 */ /* 0x000fc80000010100 */
[----:B------:R-:W-:-:S07]  /*48b0*/  FFMA R40, R40, R3, R40 ;  /* 0x0000000328287223 */ /* 0x000fce0000000028 */
.L_x_84:
[----:B------:R-:W-:Y:S05]  /*48c0*/  BSYNC B1 ;  /* 0x0000000000017941 */ /* 0x000fea0003800000 */
.L_x_82:
        /* <DEDUP_REMOVED lines=10> */
.L_x_86:
[----:B------:R-:W1:Y:S02]  /*4970*/  MUFU.RCP R43, R44 ;  /* 0x0000002c002b7308 */ /* 0x000e640000001000 */
[----:B-1----:R-:W-:-:S04]  /*4980*/  FFMA R0, R44, R43, -1 ;  /* 0xbf8000002c007423 */ /* 0x002fc8000000002b */
[----:B------:R-:W-:-:S04]  /*4990*/  FADD.FTZ R0, -R0, -RZ ;  /* 0x800000ff00007221 */ /* 0x000fc80000010100 */
[----:B------:R-:W-:-:S07]  /*49a0*/  FFMA R43, R43, R0, R43 ;  /* 0x000000002b2b7223 */ /* 0x000fce000000002b */
.L_x_87:
[----:B------:R-:W-:Y:S05]  /*49b0*/  BSYNC B1 ;  /* 0x0000000000017941 */ /* 0x000fea0003800000 */
.L_x_85:
        /* <DEDUP_REMOVED lines=10> */
.L_x_89:
[----:B------:R-:W1:Y:S02]  /*4a60*/  MUFU.RCP R42, R47 ;  /* 0x0000002f002a7308 */ /* 0x000e640000001000 */
[----:B-1----:R-:W-:-:S04]  /*4a70*/  FFMA R0, R47, R42, -1 ;  /* 0xbf8000002f007423 */ /* 0x002fc8000000002a */
[----:B------:R-:W-:-:S04]  /*4a80*/  FADD.FTZ R3, -R0, -RZ ;  /* 0x800000ff00037221 */ /* 0x000fc80000010100 */
[----:B------:R-:W-:-:S07]  /*4a90*/  FFMA R42, R42, R3, R42 ;  /* 0x000000032a2a7223 */ /* 0x000fce000000002a */
.L_x_90:
[----:B------:R-:W-:Y:S05]  /*4aa0*/  BSYNC B1 ;  /* 0x0000000000017941 */ /* 0x000fea0003800000 */
.L_x_88:
        /* <DEDUP_REMOVED lines=10> */
.L_x_92:
[----:B------:R-:W1:Y:S02]  /*4b50*/  MUFU.RCP R45, R50 ;  /* 0x00000032002d7308 */ /* 0x000e640000001000 */
[----:B-1----:R-:W-:-:S04]  /*4b60*/  FFMA R0, R50, R45, -1 ;  /* 0xbf80000032007423 */ /* 0x002fc8000000002d */
[----:B------:R-:W-:-:S04]  /*4b70*/  FADD.FTZ R0, -R0, -RZ ;  /* 0x800000ff00007221 */ /* 0x000fc80000010100 */
[----:B------:R-:W-:-:S07]  /*4b80*/  FFMA R45, R45, R0, R45 ;  /* 0x000000002d2d7223 */ /* 0x000fce000000002d */
.L_x_93:
[----:B------:R-:W-:Y:S05]  /*4b90*/  BSYNC B1 ;  /* 0x0000000000017941 */ /* 0x000fea0003800000 */
.L_x_91:
        /* <DEDUP_REMOVED lines=10> */
.L_x_95:
[----:B------:R-:W1:Y:S02]  /*4c40*/  MUFU.RCP R44, R79 ;  /* 0x0000004f002c7308 */ /* 0x000e640000001000 */
[----:B-1----:R-:W-:-:S04]  /*4c50*/  FFMA R0, R79, R44, -1 ;  /* 0xbf8000004f007423 */ /* 0x002fc8000000002c */
[----:B------:R-:W-:-:S04]  /*4c60*/  FADD.FTZ R3, -R0, -RZ ;  /* 0x800000ff00037221 */ /* 0x000fc80000010100 */
[----:B------:R-:W-:-:S07]  /*4c70*/  FFMA R44, R44, R3, R44 ;  /* 0x000000032c2c7223 */ /* 0x000fce000000002c */
.L_x_96:
[----:B------:R-:W-:Y:S05]  /*4c80*/  BSYNC B1 ;  /* 0x0000000000017941 */ /* 0x000fea0003800000 */
.L_x_94:
        /* <DEDUP_REMOVED lines=10> */
.L_x_98:
[----:B------:R-:W1:Y:S02]  /*4d30*/  MUFU.RCP R47, R80 ;  /* 0x00000050002f7308 */ /* 0x000e640000001000 */
[----:B-1----:R-:W-:-:S04]  /*4d40*/  FFMA R0, R80, R47, -1 ;  /* 0xbf80000050007423 */ /* 0x002fc8000000002f */
[----:B------:R-:W-:-:S04]  /*4d50*/  FADD.FTZ R0, -R0, -RZ ;  /* 0x800000ff00007221 */ /* 0x000fc80000010100 */
[----:B------:R-:W-:-:S07]  /*4d60*/  FFMA R47, R47, R0, R47 ;  /* 0x000000002f2f7223 */ /* 0x000fce000000002f */
.L_x_99:
[----:B------:R-:W-:Y:S05]  /*4d70*/  BSYNC B1 ;  /* 0x0000000000017941 */ /* 0x000fea0003800000 */
.L_x_97:
        /* <DEDUP_REMOVED lines=8> */
[----:B------:R-:W-:Y:S05]  /*4e00*/  BRA `(.L_x_102) ;  /* 0x0000000000107947 */ /* 0x000fea0003800000 */
.L_x_101:
[----:B------:R-:W1:Y:S02]  /*4e10*/  MUFU.RCP R0, R81 ;  /* 0x0000005100007308 */ /* 0x000e640000001000 */
[----:B-1----:R-:W-:-:S04]  /*4e20*/  FFMA R3, R81, R0, -1 ;  /* 0xbf80000051037423 */ /* 0x002fc80000000000 */
[----:B------:R-:W-:-:S04]  /*4e30*/  FADD.FTZ R3, -R3, -RZ ;  /* 0x800000ff03037221 */ /* 0x000fc80000010100 */
[----:B------:R-:W-:-:S07]  /*4e40*/  FFMA R0, R0, R3, R0 ;  /* 0x0000000300007223 */ /* 0x000fce0000000000 */
.L_x_102:
[----:B------:R-:W-:Y:S05]  /*4e50*/  BSYNC B1 ;  /* 0x0000000000017941 */ /* 0x000fea0003800000 */
.L_x_100:
[----:B------:R-:W-:Y:S01]  /*4e60*/  FMUL R33, R8, R33 ;  /* 0x0000002108217220 */ /* 0x000fe20000400000 */
        /* <DEDUP_REMOVED lines=15> */
[----:B------:R-:W-:-:S02]  /*4f60*/  SHF.R.U32.HI R3, RZ, 0x4, R18 ;  /* 0x00000004ff037819 */ /* 0x000fc40000011612 */
[----:B------:R-:W-:Y:S02]  /*4f70*/  F2FP.SATFINITE.E4M3.F32.PACK_AB_MERGE_C R32, R32, R33, RZ ;  /* 0x000000212020723e */ /* 0x000fe400048070ff */
[----:B------:R-:W-:Y:S02]  /*4f80*/  LOP3.LUT P2, RZ, R3, 0x1, RZ, 0xc0, !PT ;  /* 0x0000000103ff7812 */ /* 0x000fe4000784c0ff */
[----:B------:R-:W-:Y:S02]  /*4f90*/  F2FP.SATFINITE.E4M3.F32.PACK_AB_MERGE_C R34, R34, R35, RZ ;  /* 0x000000232222723e */ /* 0x000fe400048070ff */
[----:B------:R-:W-:Y:S02]  /*4fa0*/  F2FP.SATFINITE.E4M3.F32.PACK_AB_MERGE_C R36, R36, R37, RZ ;  /* 0x000000252424723e */ /* 0x000fe400048070ff */
[----:B------:R-:W-:Y:S02]  /*4fb0*/  F2FP.SATFINITE.E4M3.F32.PACK_AB_MERGE_C R38, R38, R39, RZ ;  /* 0x000000272626723e */ /* 0x000fe400048070ff */
[----:B------:R-:W-:-:S02]  /*4fc0*/  F2FP.SATFINITE.E4M3.F32.PACK_AB_MERGE_C R41, R40, R41, RZ ;  /* 0x000000292829723e */ /* 0x000fc400048070ff */
[----:B------:R-:W-:Y:S02]  /*4fd0*/  F2FP.SATFINITE.E4M3.F32.PACK_AB_MERGE_C R43, R42, R43, RZ ;  /* 0x0000002b2a2b723e */ /* 0x000fe400048070ff */
[----:B------:R-:W-:Y:S02]  /*4fe0*/  F2FP.SATFINITE.E4M3.F32.PACK_AB_MERGE_C R45, R44, R45, RZ ;  /* 0x0000002d2c2d723e */ /* 0x000fe400048070ff */
[----:B------:R-:W-:Y:S02]  /*4ff0*/  F2FP.SATFINITE.E4M3.F32.PACK_AB_MERGE_C R47, R0, R47, RZ ;  /* 0x0000002f002f723e */ /* 0x000fe400048070ff */
[----:B------:R-:W-:Y:S01]  /*5000*/  MOV R3, 0x10 ;  /* 0x0000001000037802 */ /* 0x000fe20000000f00 */
[----:B------:R-:W-:Y:S06]  /*5010*/  @P5 BRA `(.L_x_103) ;  /* 0x0000000000045947 */ /* 0x000fec0003800000 */
[----:B------:R-:W-:-:S04]  /*5020*/  DEPBAR.LE SB0, 0x1 ;  /* 0x000080400000791a */ /* 0x000fc80000000000 */
.L_x_103:
[----:B------:R-:W-:Y:S05]  /*5030*/  WARPSYNC.ALL ;  /* 0x0000000000007948 */ /* 0x000fea0003800000 */
[----:B------:R-:W-:Y:S01]  /*5040*/  BAR.SYNC.DEFER_BLOCKING 0x1, 0x100 ;  /* 0x0044000000007b1d */ /* 0x000fe20000010000 */
[----:B------:R-:W-:-:S05]  /*5050*/  SEL R3, R3, 0xfffffff0, !P2 ;  /* 0xfffffff003037807 */ /* 0x000fca0005000000 */
[----:B------:R-:W-:Y:S01]  /*5060*/  IMAD.IADD R8, R60, 0x1, R3 ;  /* 0x000000013c087824 */ /* 0x000fe200078e0203 */
[----:B------:R-:W-:Y:S01]  /*5070*/  BSSY B0, `(.L_x_104) ;  /* 0x0000016000007945 */ /* 0x000fe20003800000 */
[----:B------:R1:W-:Y:S04]  /*5080*/  STS.U16 [R57+UR49+0x2200], R32 ;  /* 0x0022002039007988 */ /* 0x0003e80008000431 */
[----:B------:R1:W-:Y:S04]  /*5090*/  STS.U16 [R57+UR49+0x2300], R34 ;  /* 0x0023002239007988 */ /* 0x0003e80008000431 */
[----:B------:R1:W-:Y:S04]  /*50a0*/  STS.U16 [R57+UR49+0x2208], R36 ;  /* 0x0022082439007988 */ /* 0x0003e80008000431 */
[----:B------:R1:W-:Y:S04]  /*50b0*/  STS.U16 [R57+UR49+0x2308], R38 ;  /* 0x0023082639007988 */ /* 0x0003e80008000431 */
[----:B------:R1:W-:Y:S04]  /*50c0*/  STS.U16 [R8+0x2200], R41 ;  /* 0x0022002908007388 */ /* 0x0003e80000000400 */
[----:B------:R1:W-:Y:S04]  /*50d0*/  STS.U16 [R8+0x2300], R43 ;  /* 0x0023002b08007388 */ /* 0x0003e80000000400 */
[----:B------:R1:W-:Y:S04]  /*50e0*/  STS.U16 [R8+0x2208], R45 ;  /* 0x0022082d08007388 */ /* 0x0003e80000000400 */
[----:B------:R1:W-:Y:S01]  /*50f0*/  STS.U16 [R8+0x2308], R47 ;  /* 0x0023082f08007388 */ /* 0x0003e20000000400 */
[----:B------:R-:W-:Y:S01]  /*5100*/  @!PT LDS RZ, [RZ] ;  /* 0x00000000fffff984 */ /* 0x000fe20000000800 */
[----:B------:R-:W-:Y:S01]  /*5110*/  @!PT LDS RZ, [RZ] ;  /* 0x00000000fffff984 */ /* 0x000fe20000000800 */
[----:B------:R-:W-:Y:S01]  /*5120*/  @!PT LDS RZ, [RZ] ;  /* 0x00000000fffff984 */ /* 0x000fe20000000800 */
[----:B------:R-:W-:Y:S01]  /*5130*/  @!PT LDS RZ, [RZ] ;  /* 0x00000000fffff984 */ /* 0x000fe20000000800 */
[----:B------:R2:W-:Y:S06]  /*5140*/  MEMBAR.ALL.CTA ;  /* 0x0000000000007992 */ /* 0x0005ec0000008000 */
[----:B--2---:R-:W2:Y:S02]  /*5150*/  FENCE.VIEW.ASYNC.S ;  /* 0x00000000000073c6 */ /* 0x004ea40000000000 */
[----:B--2---:R-:W-:Y:S06]  /*5160*/  BAR.SYNC.DEFER_BLOCKING 0x1, 0x100 ;  /* 0x0044000000007b1d */ /* 0x004fec0000010000 */
[----:B-1----:R-:W-:Y:S05]  /*5170*/  @P5 BRA `(.L_x_105) ;  /* 0x0000000000145947 */ /* 0x002fea0003800000 */
[----:B------:R-:W-:Y:S02]  /*5180*/  UIADD3 UR4, UP0, UR40, 0x4f0, URZ ;  /* 0x000004f028047890 */ /* 0x000fe4000ff1e03f */
[----:B------:R-:W-:Y:S02]  /*5190*/  UIADD3 UR44, UR49, 0x2200, URZ ;  /* 0x00002200312c7890 */ /* 0x000fe4000fffe03f */
[----:B------:R-:W-:-:S09]  /*51a0*/  UIADD3.X UR5, URZ, UR41, URZ, UP0, !UPT ;  /* 0x000000293f057290 */ /* 0x000fd200087fe43f */
[----:B------:R1:W-:Y:S02]  /*51b0*/  UTMASTG.3D [UR44], [UR4] ;  /* 0x0000002c040073b5 */ /* 0x0003e40008010000 */
[----:B-1----:R0:W-:Y:S02]  /*51c0*/  UTMACMDFLUSH ;  /* 0x00000000000079b7 */ /* 0x0021e40000000000 */
.L_x_105:
[----:B------:R-:W-:Y:S05]  /*51d0*/  BSYNC B0 ;  /* 0x0000000000007941 */ /* 0x000fea0003800000 */
.L_x_104:
[----:B------:R-:W-:Y:S04]  /*51e0*/  BSSY B0, `(.L_x_106) ;  /* 0x000002e000007945 */ /* 0x000fe80003800000 */
[----:B------:R-:W-:Y:S05]  /*51f0*/  @P0 BRA `(.L_x_107) ;  /* 0x0000000000b00947 */ /* 0x000fea0003800000 */
[----:B------:R-:W-:-:S13]  /*5200*/  ISETP.NE.AND P2, PT, R58, 0x3, PT ;  /* 0x000000033a00780c */ /* 0x000fda0003f45270 */
[----:B------:R-:W-:Y:S05]  /*5210*/  @!P2 BRA `(.L_x_108) ;  /* 0x000000000004a947 */ /* 0x000fea0003800000 */
[----:B------:R-:W-:Y:S01]  /*5220*/  BPT.TRAP 0x1 ;  /* 0x000000040000795c */ /* 0x000fe20000300000 */
.L_x_108:
[----:B------:R-:W-:Y:S01]  /*5230*/  LEA R12, R62, UR49, 0x3 ;  /* 0x000000313e0c7c11 */ /* 0x000fe2000f8e18ff */
[----:B------:R-:W-:Y:S01]  /*5240*/  BSSY B1, `(.L_x_109) ;  /* 0x0000004000017945 */ /* 0x000fe20003800000 */
[----:B------:R-:W-:-:S04]  /*5250*/  SHF.L.U32 R9, R59, 0x1f, RZ ;  /* 0x0000001f3b097819 */ /* 0x000fc800000006ff */
[----:B------:R-:W1:Y:S02]  /*5260*/  SYNCS.PHASECHK.TRANS64.TRYWAIT P0, [R12+URZ+0x110], R9 ;  /* 0x000110090c0075a7 */ /* 0x000e64000800017f */
[----:B-1----:R-:W-:Y:S05]  /*5270*/  @!P0 BRA `(.L_x_110) ;  /* 0x0000005400148947 */ /* 0x002fea0003800000 */
.L_x_239:
[----:B------:R-:W-:Y:S05]  /*5280*/  BSYNC B1 ;  /* 0x0000000000017941 */ /* 0x000fea0003800000 */
.L_x_109:
[----:B------:R-:W-:Y:S04]  /*5290*/  BSSY B1, `(.L_x_111) ;  /* 0x0000011000017945 */ /* 0x000fe80003800000 */
[----:B------:R-:W-:Y:S05]  /*52a0*/  @P1 BRA `(.L_x_112) ;  /* 0x00000000003c1947 */ /* 0x000fea0003800000 */
[----:B------:R-:W-:-:S05]  /*52b0*/  LEA R13, R62, R57, 0xc ;  /* 0x000000393e0d7211 */ /* 0x000fca00078e60ff */
[----:B------:R-:W-:Y:S01]  /*52c0*/  VIADD R0, R13, UR49 ;  /* 0x000000310d007c36 */ /* 0x000fe20008000000 */
[----:B------:R-:W-:Y:S04]  /*52d0*/  LDS.U16 R7, [R13+UR49+0x300] ;  /* 0x000300310d077984 */ /* 0x000fe80008000400 */
[----:B------:R-:W-:Y:S01]  /*52e0*/  IADD3 R11, R0, R3, RZ ;  /* 0x00000003000b7210 */ /* 0x000fe20007ffe0ff */
[----:B------:R-:W-:Y:S04]  /*52f0*/  LDS.U16 R6, [R13+UR49+0x308] ;  /* 0x000308310d067984 */ /* 0x000fe80008000400 */
[----:B------:R-:W-:Y:S04]  /*5300*/  LDS.U16 R5, [R11+0x300] ;  /* 0x000300000b057984 */ /* 0x000fe80000000400 */
[----:B------:R-:W2:Y:S04]  /*5310*/  LDS.U16 R4, [R11+0x200] ;  /* 0x000200000b047984 */ /* 0x000ea80000000400 */
[----:B------:R-:W3:Y:S04]  /*5320*/  LDS.U16 R0, [R13+UR49+0x200] ;  /* 0x000200310d007984 */ /* 0x000ee80008000400 */
[----:B------:R-:W4:Y:S04]  /*5330*/  LDS.U16 R3, [R13+UR49+0x208] ;  /* 0x000208310d037984 */ /* 0x000f280008000400 */
[----:B-1----:R-:W-:Y:S04]  /*5340*/  LDS.U16 R9, [R11+0x308] ;  /* 0x000308000b097984 */ /* 0x002fe80000000400 */
[----:B------:R-:W1:Y:S01]  /*5350*/  LDS.U16 R10, [R11+0x208] ;  /* 0x000208000b0a7984 */ /* 0x000e620000000400 */
[----:B--2---:R-:W-:-:S02]  /*5360*/  PRMT R5, R4, 0x5410, R5 ;  /* 0x0000541004057816 */ /* 0x004fc40000000005 */
[----:B---3--:R-:W-:Y:S02]  /*5370*/  PRMT R7, R0, 0x5410, R7 ;  /* 0x0000541000077816 */ /* 0x008fe40000000007 */
[----:B----4-:R-:W-:Y:S02]  /*5380*/  PRMT R6, R3, 0x5410, R6 ;  /* 0x0000541003067816 */ /* 0x010fe40000000006 */
[----:B-1----:R-:W-:-:S07]  /*5390*/  PRMT R4, R10, 0x5410, R9 ;  /* 0x000054100a047816 */ /* 0x002fce0000000009 */
.L_x_112:
[----:B------:R-:W-:Y:S05]  /*53a0*/  BSYNC B1 ;  /* 0x0000000000017941 */ /* 0x000fea0003800000 */
.L_x_111:
        /* <DEDUP_REMOVED lines=8> */
.L_x_113:
[----:B------:R-:W3:Y:S01]  /*5430*/  S2R R3, SR_CgaCtaId ;  /* 0x0000000000037919 */ /* 0x000ee20000008800 */
[----:B------:R-:W-:Y:S01]  /*5440*/  VIADD R0, R12, 0x120 ;  /* 0x000001200c007836 */ /* 0x000fe20000000000 */
[----:B------:R-:W-:-:S04]  /*5450*/  IADD3 R62, R62, 0x1, RZ ;  /* 0x000000013e3e7810 */ /* 0x000fc80007ffe0ff */
[----:B------:R-:W-:-:S04]  /*5460*/  ISETP.NE.AND P0, PT, R62, 0x2, PT ;  /* 0x000000023e00780c */ /* 0x000fc80003f05270 */
[----:B------:R-:W-:Y:S02]  /*5470*/  SEL R62, R62, RZ, P0 ;  /* 0x000000ff3e3e7207 */ /* 0x000fe40000000000 */
[----:B---3--:R-:W-:-:S04]  /*5480*/  PRMT R0, R3, 0x654, R0 ;  /* 0x0000065403007816 */ /* 0x008fc80000000000 */
[----:B--2---:R2:W-:Y:S02]  /*5490*/  SYNCS.ARRIVE.TRANS64.RED.A1T0 RZ, [R0+URZ], RZ ;  /* 0x000000ff00ff79a7 */ /* 0x0045e4000810043f */
[----:B--2---:R-:W-:-:S04]  /*54a0*/  SEL R0, RZ, 0x1, P0 ;  /* 0x00000001ff007807 */ /* 0x004fc80000000000 */
[----:B------:R-:W-:-:S07]  /*54b0*/  LOP3.LUT R59, R59, R0, RZ, 0x3c, !PT ;  /* 0x000000003b3b7212 */ /* 0x000fce00078e3cff */
.L_x_107:
[----:B------:R-:W-:Y:S05]  /*54c0*/  BSYNC B0 ;  /* 0x0000000000007941 */ /* 0x000fea0003800000 */
.L_x_106:
[----:B------:R-:W-:Y:S01]  /*54d0*/  F2FP.F16.E4M3.UNPACK_B R0, R7 ;  /* 0x00000007ff00723e */ /* 0x000fe200020006ff */
[C---:B------:R-:W-:Y:S01]  /*54e0*/  FMUL R14, R56.reuse, R75 ;  /* 0x0000004b380e7220 */ /* 0x040fe20000400000 */
[C---:B-1----:R-:W-:Y:S01]  /*54f0*/  FMUL R9, R56.reuse, R78 ;  /* 0x0000004e38097220 */ /* 0x042fe20000400000 */
[----:B------:R-:W-:Y:S01]  /*5500*/  F2FP.F16.E4M3.UNPACK_B R3, R6 ;  /* 0x00000006ff03723e */ /* 0x000fe200020006ff */
[C---:B------:R-:W-:Y:S01]  /*5510*/  FMUL R20, R56.reuse, R73 ;  /* 0x0000004938147220 */ /* 0x040fe20000400000 */
[--C-:B------:R-:W-:Y:S02]  /*5520*/  HADD2.F32 R10, -RZ, R0.reuse.H0_H0 ;  /* 0x20000000ff0a7230 */ /* 0x100fe40000004100 */
[C---:B------:R-:W-:Y:S01]  /*5530*/  FMUL R11, R56.reuse, R76 ;  /* 0x0000004c380b7220 */ /* 0x040fe20000400000 */
[----:B------:R-:W-:Y:S01]  /*5540*/  HADD2.F32 R12, -RZ, R0.H1_H1 ;  /* 0x30000000ff0c7230 */ /* 0x000fe20000004100 */
[----:B------:R-:W-:Y:S01]  /*5550*/  F2FP.F16.E4M3.UNPACK_B R0, R7.H1 ;  /* 0x00000007ff00723e */ /* 0x000fe200030006ff */
[----:B------:R-:W-:Y:S01]  /*5560*/  FMUL R71, R56, R71 ;  /* 0x0000004738477220 */ /* 0x000fe20000400000 */
[----:B------:R-:W-:Y:S01]  /*5570*/  FFMA R7, R23, R10, R14 ;  /* 0x0000000a17077223 */ /* 0x000fe2000000000e */
[----:B------:R-:W-:-:S02]  /*5580*/  HADD2.F32 R14, -RZ, R3.H1_H1 ;  /* 0x30000003ff0e7230 */ /* 0x000fc40000004100 */
[C---:B------:R-:W-:Y:S01]  /*5590*/  FFMA R9, R23.reuse, R12, R9 ;  /* 0x0000000c17097223 */ /* 0x040fe20000000009 */
[--C-:B------:R-:W-:Y:S02]  /*55a0*/  HADD2.F32 R10, -RZ, R0.reuse.H0_H0 ;  /* 0x20000000ff0a7230 */ /* 0x100fe40000004100 */
[C---:B------:R-:W-:Y:S01]  /*55b0*/  FMUL R13, R56.reuse, R74 ;  /* 0x0000004a380d7220 */ /* 0x040fe20000400000 */
[----:B------:R-:W-:Y:S02]  /*55c0*/  HADD2.F32 R0, -RZ, R0.H1_H1 ;  /* 0x30000000ff007230 */ /* 0x000fe40000004100 */
[C---:B------:R-:W-:Y:S01]  /*55d0*/  FMUL R15, R56.reuse, R72 ;  /* 0x00000048380f7220 */ /* 0x040fe20000400000 */
[----:B------:R-:W-:Y:S01]  /*55e0*/  HADD2.F32 R12, -RZ, R3.H0_H0 ;  /* 0x20000003ff0c7230 */ /* 0x000fe20000004100 */
[----:B------:R-:W-:Y:S01]  /*55f0*/  F2FP.F16.E4M3.UNPACK_B R3, R6.H1 ;  /* 0x00000006ff03723e */ /* 0x000fe200030006ff */
[C---:B------:R-:W-:Y:S01]  /*5600*/  FFMA R6, R23.reuse, R10, R20 ;  /* 0x0000000a17067223 */ /* 0x040fe20000000014 */
[C---:B------:R-:W-:Y:S01]  /*5610*/  FFMA R10, R23.reuse, R0, R11 ;  /* 0x00000000170a7223 */ /* 0x040fe2000000000b */
[----:B------:R-:W-:Y:S01]  /*5620*/  FMUL R20, R56, R69 ;  /* 0x0000004538147220 */ /* 0x000fe20000400000 */
[----:B------:R-:W-:Y:S01]  /*5630*/  FFMA R11, R23, R12, R71 ;  /* 0x0000000c170b7223 */ /* 0x000fe20000000047 */
[----:B------:R-:W-:-:S02]  /*5640*/  HADD2.F32 R0, -RZ, R3.H0_H0 ;  /* 0x20000003ff007230 */ /* 0x000fc40000004100 */
[C---:B------:R-:W-:Y:S01]  /*5650*/  FFMA R12, R23.reuse, R14, R13 ;  /* 0x0000000e170c7223 */ /* 0x040fe2000000000d */
[----:B------:R-:W-:Y:S01]  /*5660*/  HADD2.F32 R14, -RZ, R3.H1_H1 ;  /* 0x30000003ff0e7230 */ /* 0x000fe20000004100 */
[----:B------:R-:W-:Y:S01]  /*5670*/  F2FP.F16.E4M3.UNPACK_B R3, R5 ;  /* 0x00000005ff03723e */ /* 0x000fe200020006ff */
[----:B------:R-:W-:Y:S02]  /*5680*/  IMAD.MOV.U32 R55, RZ, RZ, 0x3bbb989d ;  /* 0x3bbb989dff377424 */ /* 0x000fe400078e00ff */
[C---:B------:R-:W-:Y:S01]  /*5690*/  FFMA R13, R23.reuse, R0, R20 ;  /* 0x00000000170d7223 */ /* 0x040fe20000000014 */
[----:B------:R-:W-:Y:S01]  /*56a0*/  MOV R72, 0x437c0000 ;  /* 0x437c000000487802 */ /* 0x000fe20000000f00 */
[----:B------:R-:W-:Y:S01]  /*56b0*/  FFMA R14, R23, R14, R15 ;  /* 0x0000000e170e7223 */ /* 0x000fe2000000000f */
[----:B------:R-:W-:Y:S01]  /*56c0*/  FFMA.SAT R0, -R7, R55, 0.5 ;  /* 0x3f00000007007423 */ /* 0x000fe20000002137 */
[--C-:B------:R-:W-:Y:S02]  /*56d0*/  HADD2.F32 R20, -RZ, R3.reuse.H0_H0 ;  /* 0x20000003ff147230 */ /* 0x100fe40000004100 */
[----:B------:R-:W-:Y:S01]  /*56e0*/  FMUL R26, R56, R67 ;  /* 0x00000043381a7220 */ /* 0x000fe20000400000 */
[----:B------:R-:W-:-:S02]  /*56f0*/  HADD2.F32 R24, -RZ, R3.H1_H1 ;  /* 0x30000003ff187230 */ /* 0x000fc40000004100 */
[----:B------:R-:W-:Y:S01]  /*5700*/  FFMA.SAT R3, -R9, R55, 0.5 ;  /* 0x3f00000009037423 */ /* 0x000fe20000002137 */
[----:B------:R-:W-:Y:S01]  /*5710*/  FFMA.RM R27, R0, R72, 12582913 ;  /* 0x4b400001001b7423 */ /* 0x000fe20000004048 */
[----:B------:R-:W-:Y:S01]  /*5720*/  F2FP.F16.E4M3.UNPACK_B R0, R5.H1 ;  /* 0x00000005ff00723e */ /* 0x000fe200030006ff */
[----:B------:R-:W-:Y:S01]  /*5730*/  FMUL R15, R56, R70 ;  /* 0x00000046380f7220 */ /* 0x000fe20000400000 */
[----:B------:R-:W-:Y:S01]  /*5740*/  FFMA.RM R29, R3, R72, 12582913 ;  /* 0x4b400001031d7423 */ /* 0x000fe20000004048 */
[-C--:B------:R-:W-:Y:S01]  /*5750*/  FFMA.SAT R3, -R6, R55.reuse, 0.5 ;  /* 0x3f00000006037423 */ /* 0x080fe20000002137 */
[----:B------:R-:W-:Y:S01]  /*5760*/  FFMA R5, R23, R20, R26 ;  /* 0x0000001417057223 */ /* 0x000fe2000000001a */
[----:B------:R-:W-:Y:S01]  /*5770*/  FADD R28, R27, -12583039 ;  /* 0xcb40007f1b1c7421 */ /* 0x000fe20000000000 */
[----:B------:R-:W-:Y:S01]  /*5780*/  FFMA R15, R23, R24, R15 ;  /* 0x00000018170f7223 */ /* 0x000fe2000000000f */
[--C-:B------:R-:W-:Y:S02]  /*5790*/  HADD2.F32 R20, -RZ, R0.reuse.H0_H0 ;  /* 0x20000000ff147230 */ /* 0x100fe40000004100 */
[----:B------:R-:W-:Y:S01]  /*57a0*/  FFMA.SAT R21, -R10, R55, 0.5 ;  /* 0x3f0000000a157423 */ /* 0x000fe20000002137 */
[----:B------:R-:W-:Y:S01]  /*57b0*/  FMUL R24, R56, R65 ;  /* 0x0000004138187220 */ /* 0x000fe20000400000 */
[-C--:B------:R-:W-:Y:S01]  /*57c0*/  FFMA.RM R31, R3, R72.reuse, 12582913 ;  /* 0x4b400001031f7423 */ /* 0x080fe20000004048 */
[----:B------:R-:W-:Y:S01]  /*57d0*/  FFMA R28, -R7, 1.4426950216293334961, -R28 ;  /* 0x3fb8aa3b071c7823 */ /* 0x000fe2000000091c */
[----:B------:R-:W-:Y:S01]  /*57e0*/  FFMA.RM R33, R21, R72, 12582913 ;  /* 0x4b40000115217423 */ /* 0x000fe20000004048 */
[----:B------:R-:W-:Y:S01]  /*57f0*/  FADD R26, R29, -12583039 ;  /* 0xcb40007f1d1a7421 */ /* 0x000fe20000000000 */
[----:B------:R-:W-:Y:S01]  /*5800*/  FFMA R20, R23, R20, R24 ;  /* 0x0000001417147223 */ /* 0x000fe20000000018 */
[----:B------:R-:W-:Y:S01]  /*5810*/  FADD R3, R31, -12583039 ;  /* 0xcb40007f1f037421 */ /* 0x000fe20000000000 */
[----:B------:R-:W-:Y:S01]  /*5820*/  FFMA.SAT R24, -R11, R55, 0.5 ;  /* 0x3f0000000b187423 */ /* 0x000fe20000002137 */
[----:B------:R-:W-:Y:S01]  /*5830*/  FFMA R28, -R7, 1.925963033500011079e-08, R28 ;  /* 0x32a57060071c7823 */ /* 0x000fe2000000011c */
[----:B------:R-:W-:-:S02]  /*5840*/  HADD2.F32 R0, -RZ, R0.H1_H1 ;  /* 0x30000000ff007230 */ /* 0x000fc40000004100 */
[----:B------:R-:W-:Y:S01]  /*5850*/  FADD R21, R33, -12583039 ;  /* 0xcb40007f21157421 */ /* 0x000fe20000000000 */
[C---:B------:R-:W-:Y:S01]  /*5860*/  FFMA R26, -R9.reuse, 1.4426950216293334961, -R26 ;  /* 0x3fb8aa3b091a7823 */ /* 0x040fe2000000091a */
[----:B------:R-:W-:Y:S01]  /*5870*/  FMUL R68, R56, R68 ;  /* 0x0000004438447220 */ /* 0x000fe20000400000 */
[----:B------:R-:W-:Y:S01]  /*5880*/  FFMA R3, -R6, 1.4426950216293334961, -R3 ;  /* 0x3fb8aa3b06037823 */ /* 0x000fe20000000903 */
[----:B------:R-:W-:Y:S01]  /*5890*/  FFMA.RM R37, R24, R72, 12582913 ;  /* 0x4b40000118257423 */ /* 0x000fe20000004048 */
[----:B------:R1:W2:Y:S01]  /*58a0*/  MUFU.EX2 R30, R28 ;  /* 0x0000001c001e7308 */ /* 0x0002a20000000800 */
[----:B------:R-:W-:Y:S01]  /*58b0*/  FFMA R35, -R10, 1.4426950216293334961, -R21 ;  /* 0x3fb8aa3b0a237823 */ /* 0x000fe20000000915 */
[----:B------:R-:W-:Y:S01]  /*58c0*/  FFMA R26, -R9, 1.925963033500011079e-08, R26 ;  /* 0x32a57060091a7823 */ /* 0x000fe2000000011a */
[----:B------:R-:W-:Y:S01]  /*58d0*/  FFMA R21, R23, R0, R68 ;  /* 0x0000000017157223 */ /* 0x000fe20000000044 */
[----:B------:R-:W-:Y:S01]  /*58e0*/  FFMA R25, -R6, 1.925963033500011079e-08, R3 ;  /* 0x32a5706006197823 */ /* 0x000fe20000000103 */
[----:B------:R-:W-:Y:S01]  /*58f0*/  FADD R0, R37, -12583039 ;  /* 0xcb40007f25007421 */ /* 0x000fe20000000000 */
[----:B------:R-:W-:Y:S01]  /*5900*/  F2FP.F16.E4M3.UNPACK_B R3, R4 ;  /* 0x00000004ff03723e */ /* 0x000fe200020006ff */
[----:B------:R-:W-:Y:S01]  /*5910*/  FFMA R35, -R10, 1.925963033500011079e-08, R35 ;  /* 0x32a570600a237823 */ /* 0x000fe20000000123 */
[----:B------:R3:W-:Y:S01]  /*5920*/  MUFU.EX2 R32, R26 ;  /* 0x0000001a00207308 */ /* 0x0007e20000000800 */
[----:B-1----:R-:W-:Y:S01]  /*5930*/  FFMA.SAT R28, -R12, R55, 0.5 ;  /* 0x3f0000000c1c7423 */ /* 0x002fe20000002137 */
[----:B------:R-:W-:Y:S01]  /*5940*/  FMUL R66, R56, R66 ;  /* 0x0000004238427220 */ /* 0x000fe20000400000 */
[----:B------:R-:W-:-:S02]  /*5950*/  HADD2.F32 R24, -RZ, R3.H0_H0 ;  /* 0x20000003ff187230 */ /* 0x000fc40000004100 */
[-C--:B------:R-:W-:Y:S01]  /*5960*/  FFMA.SAT R43, -R5, R55.reuse, 0.5 ;  /* 0x3f000000052b7423 */ /* 0x080fe20000002137 */
[-C--:B------:R-:W-:Y:S01]  /*5970*/  FFMA.RM R39, R28, R72.reuse, 12582913 ;  /* 0x4b4000011c277423 */ /* 0x080fe20000004048 */
[-C--:B------:R-:W-:Y:S01]  /*5980*/  FFMA.SAT R28, -R13, R55.reuse, 0.5 ;  /* 0x3f0000000d1c7423 */ /* 0x080fe20000002137 */
[----:B------:R-:W-:Y:S01]  /*5990*/  FFMA.SAT R45, -R15, R55, 0.5 ;  /* 0x3f0000000f2d7423 */ /* 0x000fe20000002137 */
[----:B------:R1:W-:Y:S01]  /*59a0*/  MUFU.EX2 R34, R25 ;  /* 0x0000001900227308 */ /* 0x0003e20000000800 */
[----:B---3--:R-:W-:Y:S01]  /*59b0*/  FFMA R26, -R11, 1.4426950216293334961, -R0 ;  /* 0x3fb8aa3b0b1a7823 */ /* 0x008fe20000000900 */
[----:B------:R-:W-:Y:S01]  /*59c0*/  FMUL R0, R56, R63 ;  /* 0x0000003f38007220 */ /* 0x000fe20000400000 */
[-C--:B------:R-:W-:Y:S01]  /*59d0*/  FFMA.RM R42, R28, R72.reuse, 12582913 ;  /* 0x4b4000011c2a7423 */ /* 0x080fe20000004048 */
[----:B------:R-:W-:Y:S01]  /*59e0*/  FADD R41, R39, -12583039 ;  /* 0xcb40007f27297421 */ /* 0x000fe20000000000 */
[----:B------:R-:W-:Y:S01]  /*59f0*/  FFMA.RM R43, R43, R72, 12582913 ;  /* 0x4b4000012b2b7423 */ /* 0x000fe20000004048 */
[----:B------:R-:W-:Y:S01]  /*5a00*/  FFMA R24, R23, R24, R0 ;  /* 0x0000001817187223 */ /* 0x000fe20000000000 */
[----:B------:R-:W-:Y:S01]  /*5a10*/  FADD R0, R42, -12583039 ;  /* 0xcb40007f2a007421 */ /* 0x000fe20000000000 */
[----:B------:R3:W-:Y:S01]  /*5a20*/  MUFU.EX2 R36, R35 ;  /* 0x0000002300247308 */ /* 0x0007e20000000800 */
[----:B-1----:R-:W-:Y:S01]  /*5a30*/  FFMA R25, -R11, 1.925963033500011079e-08, R26 ;  /* 0x32a570600b197823 */ /* 0x002fe2000000011a */
[----:B------:R-:W-:-:S02]  /*5a40*/  HADD2.F32 R26, -RZ, R3.H1_H1 ;  /* 0x30000003ff1a7230 */ /* 0x000fc40000004100 */
[----:B------:R-:W-:Y:S01]  /*5a50*/  FFMA.SAT R3, -R14, R55, 0.5 ;  /* 0x3f0000000e037423 */ /* 0x000fe20000002137 */
[----:B------:R-:W-:Y:S01]  /*5a60*/  FFMA R28, -R13, 1.4426950216293334961, -R0 ;  /* 0x3fb8aa3b0d1c7823 */ /* 0x000fe20000000900 */
[C---:B------:R-:W-:Y:S01]  /*5a70*/  FFMA R41, -R12.reuse, 1.4426950216293334961, -R41 ;  /* 0x3fb8aa3b0c297823 */ /* 0x040fe20000000929 */
[----:B------:R-:W-:Y:S01]  /*5a80*/  F2FP.F16.E4M3.UNPACK_B R0, R4.H1 ;  /* 0x00000004ff00723e */ /* 0x000fe200030006ff */
[----:B------:R-:W-:Y:S01]  /*5a90*/  FFMA R4, R23, R26, R66 ;  /* 0x0000001a17047223 */ /* 0x000fe20000000042 */
[----:B------:R1:W-:Y:S01]  /*5aa0*/  MUFU.EX2 R38, R25 ;  /* 0x0000001900267308 */ /* 0x0003e20000000800 */
[-C--:B---3--:R-:W-:Y:S01]  /*5ab0*/  FFMA.RM R35, R3, R72.reuse, 12582913 ;  /* 0x4b40000103237423 */ /* 0x088fe20000004048 */
[----:B------:R-:W-:Y:S01]  /*5ac0*/  FFMA R41, -R12, 1.925963033500011079e-08, R41 ;  /* 0x32a570600c297823 */ /* 0x000fe20000000129 */
[----:B------:R-:W-:Y:S01]  /*5ad0*/  FFMA R3, -R13, 1.925963033500011079e-08, R28 ;  /* 0x32a570600d037823 */ /* 0x000fe2000000011c */
[--C-:B------:R-:W-:Y:S02]  /*5ae0*/  HADD2.F32 R26, -RZ, R0.reuse.H0_H0 ;  /* 0x20000000ff1a7230 */ /* 0x100fe40000004100 */
[----:B------:R-:W-:Y:S01]  /*5af0*/  FMUL R28, R56, R61 ;  /* 0x0000003d381c7220 */ /* 0x000fe20000400000 */
[----:B------:R-:W-:Y:S01]  /*5b00*/  FFMA.RM R45, R45, R72, 12582913 ;  /* 0x4b4000012d2d7423 */ /* 0x000fe20000004048 */
[----:B------:R-:W-:Y:S01]  /*5b10*/  FADD R44, R43, -12583039 ;  /* 0xcb40007f2b2c7421 */ /* 0x000fe20000000000 */
[----:B------:R3:W4:Y:S01]  /*5b20*/  MUFU.EX2 R40, R41 ;  /* 0x0000002900287308 */ /* 0x0007220000000800 */
[----:B-1----:R-:W-:Y:S01]  /*5b30*/  FADD R25, R35, -12583039 ;  /* 0xcb40007f23197421 */ /* 0x002fe20000000000 */
[----:B------:R-:W-:Y:S01]  /*5b40*/  FFMA.SAT R48, -R21, R55, 0.5 ;  /* 0x3f00000015307423 */ /* 0x000fe20000002137 */
[----:B------:R-:W-:Y:S01]  /*5b50*/  FFMA R46, -R5, 1.4426950216293334961, -R44 ;  /* 0x3fb8aa3b052e7823 */ /* 0x000fe2000000092c */
[----:B------:R-:W-:-:S02]  /*5b60*/  HADD2.F32 R0, -RZ, R0.H1_H1 ;  /* 0x30000000ff007230 */ /* 0x000fc40000004100 */
[----:B------:R-:W-:Y:S01]  /*5b70*/  FFMA R25, -R14, 1.4426950216293334961, -R25 ;  /* 0x3fb8aa3b0e197823 */ /* 0x000fe20000000919 */
[----:B------:R-:W-:Y:S01]  /*5b80*/  FFMA.RM R48, R48, R72, 12582913 ;  /* 0x4b40000130307423 */ /* 0x000fe20000004048 */
[-C--:B------:R-:W-:Y:S01]  /*5b90*/  FFMA.SAT R49, -R24, R55.reuse, 0.5 ;  /* 0x3f00000018317423 */ /* 0x080fe20000002137 */
[----:B------:R-:W1:Y:S01]  /*5ba0*/  MUFU.EX2 R3, R3 ;  /* 0x0000000300037308 */ /* 0x000e620000000800 */
[----:B---3--:R-:W-:Y:S01]  /*5bb0*/  FFMA R41, -R14, 1.925963033500011079e-08, R25 ;  /* 0x32a570600e297823 */ /* 0x008fe20000000119 */
[----:B------:R-:W-:Y:S01]  /*5bc0*/  FFMA R25, R23, R26, R28 ;  /* 0x0000001a17197223 */ /* 0x000fe2000000001c */
[-C--:B------:R-:W-:Y:S01]  /*5bd0*/  FFMA.SAT R28, -R20, R55.reuse, 0.5 ;  /* 0x3f000000141c7423 */ /* 0x080fe20000002137 */
[----:B------:R-:W-:Y:S01]  /*5be0*/  FADD R26, R45, -12583039 ;  /* 0xcb40007f2d1a7421 */ /* 0x000fe20000000000 */
[-C--:B------:R-:W-:Y:S01]  /*5bf0*/  FFMA.SAT R52, -R4, R55.reuse, 0.5 ;  /* 0x3f00000004347423 */ /* 0x080fe20000002137 */
[-C--:B------:R-:W-:Y:S01]  /*5c00*/  FFMA.SAT R53, -R25, R55.reuse, 0.5 ;  /* 0x3f00000019357423 */ /* 0x080fe20000002137 */
[----:B------:R-:W-:Y:S01]  /*5c10*/  FFMA.RM R47, R28, R72, 12582913 ;  /* 0x4b4000011c2f7423 */ /* 0x000fe20000004048 */
[----:B------:R-:W-:Y:S01]  /*5c20*/  FFMA R28, -R15, 1.4426950216293334961, -R26 ;  /* 0x3fb8aa3b0f1c7823 */ /* 0x000fe2000000091a */
[----:B------:R3:W-:Y:S01]  /*5c30*/  MUFU.EX2 R44, R41 ;  /* 0x00000029002c7308 */ /* 0x0007e20000000800 */
[----:B------:R-:W-:Y:S01]  /*5c40*/  FMUL R26, R56, R64 ;  /* 0x00000040381a7220 */ /* 0x000fe20000400000 */
[----:B------:R-:W-:Y:S01]  /*5c50*/  FFMA.RM R51, R49, R72, 12582913 ;  /* 0x4b40000131337423 */ /* 0x000fe20000004048 */
[----:B------:R-:W-:Y:S01]  /*5c60*/  IMAD.SHL.U32 R27, R27, 0x800000, RZ ;  /* 0x008000001b1b7824 */ /* 0x000fe200078e00ff */
[----:B------:R-:W-:Y:S01]  /*5c70*/  SHF.L.U32 R29, R29, 0x17, RZ ;  /* 0x000000171d1d7819 */ /* 0x000fe200000006ff */
[----:B------:R-:W-:Y:S01]  /*5c80*/  FFMA R26, R23, R0, R26 ;  /* 0x00000000171a7223 */ /* 0x000fe2000000001a */
[----:B------:R-:W-:Y:S01]  /*5c90*/  FADD R0, R48, -12583039 ;  /* 0xcb40007f30007421 */ /* 0x000fe20000000000 */
[-C--:B------:R-:W-:Y:S01]  /*5ca0*/  FFMA.RM R52, R52, R72.reuse, 12582913 ;  /* 0x4b40000134347423 */ /* 0x080fe20000004048 */
[-C--:B------:R-:W-:Y:S01]  /*5cb0*/  FFMA.RM R54, R53, R72.reuse, 12582913 ;  /* 0x4b40000135367423 */ /* 0x080fe20000004048 */
[----:B---3--:R-:W-:Y:S01]  /*5cc0*/  FADD R41, R47, -12583039 ;  /* 0xcb40007f2f297421 */ /* 0x008fe20000000000 */
[----:B------:R-:W-:Y:S01]  /*5cd0*/  FFMA.SAT R55, -R26, R55, 0.5 ;  /* 0x3f0000001a377423 */ /* 0x000fe20000002137 */
[----:B------:R-:W-:Y:S01]  /*5ce0*/  FFMA R50, -R21, 1.4426950216293334961, -R0 ;  /* 0x3fb8aa3b15327823 */ /* 0x000fe20000000900 */
[----:B------:R-:W-:Y:S01]  /*5cf0*/  FADD R49, R51, -12583039 ;  /* 0xcb40007f33317421 */ /* 0x000fe20000000000 */
[C---:B------:R-:W-:Y:S01]  /*5d00*/  FFMA R41, -R20.reuse, 1.4426950216293334961, -R41 ;  /* 0x3fb8aa3b14297823 */ /* 0x040fe20000000929 */
[----:B------:R-:W-:Y:S01]  /*5d10*/  FFMA.RM R55, R55, R72, 12582913 ;  /* 0x4b40000137377423 */ /* 0x000fe20000004048 */
[----:B--2---:R-:W-:Y:S01]  /*5d20*/  FFMA R61, R27, R30, 1 ;  /* 0x3f8000001b3d7423 */ /* 0x004fe2000000001e */
[----:B------:R-:W-:Y:S01]  /*5d30*/  FFMA R50, -R21, 1.925963033500011079e-08, R50 ;  /* 0x32a5706015327823 */ /* 0x000fe20000000132 */
[----:B------:R-:W-:Y:S01]  /*5d40*/  FFMA R41, -R20, 1.925963033500011079e-08, R41 ;  /* 0x32a5706014297823 */ /* 0x000fe20000000129 */
[----:B------:R-:W-:Y:S01]  /*5d50*/  FADD R27, R52, -12583039 ;  /* 0xcb40007f341b7421 */ /* 0x000fe20000000000 */
[----:B------:R-:W-:Y:S01]  /*5d60*/  SHF.L.U32 R39, R39, 0x17, RZ ;  /* 0x0000001727277819 */ /* 0x000fe200000006ff */
[----:B------:R-:W-:Y:S01]  /*5d70*/  IMAD.SHL.U32 R31, R31, 0x800000, RZ ;  /* 0x008000001f1f7824 */ /* 0x000fe200078e00ff */
[----:B------:R2:W-:Y:S01]  /*5d80*/  MUFU.EX2 R0, R41 ;  /* 0x0000002900007308 */ /* 0x0005e20000000800 */
[----:B------:R-:W-:-:S02]  /*5d90*/  IMAD.SHL.U32 R42, R42, 0x800000, RZ ;  /* 0x008000002a2a7824 */ /* 0x000fc400078e00ff */
[----:B------:R-:W-:Y:S01]  /*5da0*/  FFMA R53, -R24, 1.4426950216293334961, -R49 ;  /* 0x3fb8aa3b18357823 */ /* 0x000fe20000000931 */
[----:B------:R-:W-:Y:S01]  /*5db0*/  FFMA R27, -R4, 1.4426950216293334961, -R27 ;  /* 0x3fb8aa3b041b7823 */ /* 0x000fe2000000091b */
[----:B----4-:R-:W-:Y:S01]  /*5dc0*/  FFMA R40, R39, R40, 1 ;  /* 0x3f80000027287423 */ /* 0x010fe20000000028 */
[----:B-1----:R-:W-:Y:S01]  /*5dd0*/  FFMA R39, R42, R3, 1 ;  /* 0x3f8000002a277423 */ /* 0x002fe20000000003 */
[----:B------:R-:W-:Y:S02]  /*5de0*/  VIADD R3, R61, 0x1800000 ;  /* 0x018000003d037836 */ /* 0x000fe40000000000 */
[----:B------:R-:W-:Y:S01]  /*5df0*/  FFMA R46, -R5, 1.925963033500011079e-08, R46 ;  /* 0x32a57060052e7823 */ /* 0x000fe2000000012e */
[----:B------:R1:W-:Y:S01]  /*5e00*/  MUFU.EX2 R49, R50 ;  /* 0x0000003200317308 */ /* 0x0003e20000000800 */
[----:B--2---:R-:W-:Y:S01]  /*5e10*/  FFMA R41, R29, R32, 1 ;  /* 0x3f8000001d297423 */ /* 0x004fe20000000020 */
[----:B------:R-:W-:Y:S01]  /*5e20*/  FADD R32, R54, -12583039 ;  /* 0xcb40007f36207421 */ /* 0x000fe20000000000 */
[----:B------:R-:W-:Y:S01]  /*5e30*/  FADD R29, R55, -12583039 ;  /* 0xcb40007f371d7421 */ /* 0x000fe20000000000 */
[----:B------:R-:W-:Y:S01]  /*5e40*/  FFMA R28, -R15, 1.925963033500011079e-08, R28 ;  /* 0x32a570600f1c7823 */ /* 0x000fe2000000011c */
[----:B------:R-:W-:Y:S01]  /*5e50*/  FFMA R53, -R24, 1.925963033500011079e-08, R53 ;  /* 0x32a5706018357823 */ /* 0x000fe20000000135 */
[----:B------:R-:W-:Y:S01]  /*5e60*/  FFMA R32, -R25, 1.4426950216293334961, -R32 ;  /* 0x3fb8aa3b19207823 */ /* 0x000fe20000000920 */
[----:B------:R-:W-:Y:S01]  /*5e70*/  FFMA R27, -R4, 1.925963033500011079e-08, R27 ;  /* 0x32a57060041b7823 */ /* 0x000fe2000000011b */
[----:B------:R-:W-:Y:S01]  /*5e80*/  LOP3.LUT R3, R3, 0x7f800000, RZ, 0xc0, !PT ;  /* 0x7f80000003037812 */ /* 0x000fe200078ec0ff */
[----:B-1----:R-:W-:Y:S01]  /*5e90*/  FFMA R50, R31, R34, 1 ;  /* 0x3f8000001f327423 */ /* 0x002fe20000000022 */
[C---:B------:R-:W-:Y:S01]  /*5ea0*/  FFMA R31, -R26.reuse, 1.4426950216293334961, -R29 ;  /* 0x3fb8aa3b1a1f7823 */ /* 0x040fe2000000091d */
[----:B------:R-:W-:Y:S01]  /*5eb0*/  FFMA R32, -R25, 1.925963033500011079e-08, R32 ;  /* 0x32a5706019207823 */ /* 0x000fe20000000120 */
[----:B------:R-:W1:Y:S01]  /*5ec0*/  MUFU.EX2 R30, R53 ;  /* 0x00000035001e7308 */ /* 0x000e620000000800 */
[----:B------:R-:W-:Y:S01]  /*5ed0*/  ISETP.GT.U32.AND P0, PT, R3, 0x1ffffff, PT ;  /* 0x01ffffff0300780c */ /* 0x000fe20003f04070 */
[----:B------:R-:W-:Y:S01]  /*5ee0*/  FFMA R31, -R26, 1.925963033500011079e-08, R31 ;  /* 0x32a570601a1f7823 */ /* 0x000fe2000000011f */
[----:B------:R-:W-:Y:S01]  /*5ef0*/  SHF.L.U32 R51, R51, 0x17, RZ ;  /* 0x0000001733337819 */ /* 0x000fe200000006ff */
[----:B------:R-:W-:Y:S01]  /*5f00*/  IMAD.SHL.U32 R37, R37, 0x800000, RZ ;  /* 0x0080000025257824 */ /* 0x000fe200078e00ff */
[----:B------:R-:W-:Y:S01]  /*5f10*/  SHF.L.U32 R47, R47, 0x17, RZ ;  /* 0x000000172f2f7819 */ /* 0x000fe200000006ff */
[----:B------:R-:W-:Y:S01]  /*5f20*/  IMAD.SHL.U32 R43, R43, 0x800000, RZ ;  /* 0x008000002b2b7824 */ /* 0x000fe200078e00ff */
[----:B------:R-:W-:Y:S01]  /*5f30*/  SHF.L.U32 R54, R54, 0x17, RZ ;  /* 0x0000001736367819 */ /* 0x000fe200000006ff */
[----:B------:R-:W2:Y:S01]  /*5f40*/  MUFU.EX2 R29, R32 ;  /* 0x00000020001d7308 */ /* 0x000ea20000000800 */
[----:B------:R-:W-:Y:S01]  /*5f50*/  SHF.L.U32 R33, R33, 0x17, RZ ;  /* 0x0000001721217819 */ /* 0x000fe200000006ff */
[----:B------:R-:W-:Y:S01]  /*5f60*/  IMAD.SHL.U32 R48, R48, 0x800000, RZ ;  /* 0x0080000030307824 */ /* 0x000fe200078e00ff */
[----:B------:R-:W-:Y:S01]  /*5f70*/  SHF.L.U32 R35, R35, 0x17, RZ ;  /* 0x0000001723237819 */ /* 0x000fe200000006ff */
[----:B------:R-:W-:Y:S01]  /*5f80*/  IMAD.SHL.U32 R52, R52, 0x800000, RZ ;  /* 0x0080000034347824 */ /* 0x000fe200078e00ff */
[----:B------:R-:W-:Y:S01]  /*5f90*/  SHF.L.U32 R45, R45, 0x17, RZ ;  /* 0x000000172d2d7819 */ /* 0x000fe200000006ff */
[----:B------:R-:W-:Y:S01]  /*5fa0*/  IMAD.SHL.U32 R55, R55, 0x800000, RZ ;  /* 0x0080000037377824 */ /* 0x000fe200078e00ff */
[----:B------:R-:W-:Y:S01]  /*5fb0*/  BSSY B1, `(.L_x_114) ;  /* 0x000001a000017945 */ /* 0x000fe20003800000 */
[----:B------:R-:W3:Y:S01]  /*5fc0*/  MUFU.EX2 R46, R46 ;  /* 0x0000002e002e7308 */ /* 0x000ee20000000800 */
[----:B-1----:R-:W-:Y:S01]  /*5fd0*/  FFMA R64, R51, R30, 1 ;  /* 0x3f80000033407423 */ /* 0x002fe2000000001e */
[----:B------:R-:W-:Y:S01]  /*5fe0*/  FFMA R42, R47, R0, 1 ;  /* 0x3f8000002f2a7423 */ /* 0x000fe20000000000 */
[----:B------:R-:W-:Y:S01]  /*5ff0*/  FFMA R36, R33, R36, 1 ;  /* 0x3f80000021247423 */ /* 0x000fe20000000024 */
[----:B------:R-:W-:Y:S01]  /*6000*/  FFMA R37, R37, R38, 1 ;  /* 0x3f80000025257423 */ /* 0x000fe20000000026 */
[----:B------:R-:W-:Y:S01]  /*6010*/  FFMA R44, R35, R44, 1 ;  /* 0x3f800000232c7423 */ /* 0x000fe2000000002c */
[----:B------:R-:W-:-:S02]  /*6020*/  FFMA R47, R48, R49, 1 ;  /* 0x3f800000302f7423 */ /* 0x000fc40000000031 */
[----:B------:R-:W1:Y:S01]  /*6030*/  MUFU.EX2 R28, R28 ;  /* 0x0000001c001c7308 */ /* 0x000e620000000800 */
[----:B--2---:R-:W-:-:S07]  /*6040*/  FFMA R51, R54, R29, 1 ;  /* 0x3f80000036337423 */ /* 0x004fce000000001d */
[----:B------:R-:W2:Y:S01]  /*6050*/  MUFU.EX2 R27, R27 ;  /* 0x0000001b001b7308 */ /* 0x000ea20000000800 */
[----:B---3--:R-:W-:-:S07]  /*6060*/  FFMA R43, R43, R46, 1 ;  /* 0x3f8000002b2b7423 */ /* 0x008fce000000002e */
[----:B------:R-:W3:Y:S01]  /*6070*/  MUFU.EX2 R34, R31 ;  /* 0x0000001f00227308 */ /* 0x000ee20000000800 */
[----:B-1----:R-:W-:Y:S01]  /*6080*/  FFMA R45, R45, R28, 1 ;  /* 0x3f8000002d2d7423 */ /* 0x002fe2000000001c */
[----:B--2---:R-:W-:Y:S01]  /*6090*/  FFMA R52, R52, R27, 1 ;  /* 0x3f80000034347423 */ /* 0x004fe2000000001b */
[----:B---3--:R-:W-:Y:S01]  /*60a0*/  FFMA R54, R55, R34, 1 ;  /* 0x3f80000037367423 */ /* 0x008fe20000000022 */
[----:B------:R-:W-:Y:S06]  /*60b0*/  @P0 BRA `(.L_x_115) ;  /* 0x0000000000140947 */ /* 0x000fec0003800000 */
[----:B------:R-:W-:Y:S02]  /*60c0*/  MOV R3, R61 ;  /* 0x0000003d00037202 */ /* 0x000fe40000000f00 */
[----:B------:R-:W-:-:S07]  /*60d0*/  MOV R48, 0x60f0 ;  /* 0x000060f000307802 */ /* 0x000fce0000000f00 */
[----:B------:R-:W-:Y:S05]  /*60e0*/  CALL.REL.NOINC `($__internal_0_$__cuda_sm20_rcp_rn_f32_slowpath) ;  /* 0x0000004c007c7944 */ /* 0x000fea0003c00000 */
[----:B------:R-:W-:Y:S01]  /*60f0*/  IMAD.MOV.U32 R28, RZ, RZ, R0 ;  /* 0x000000ffff1c7224 */ /* 0x000fe200078e0000 */
[----:B------:R-:W-:Y:S06]  /*6100*/  BRA `(.L_x_116) ;  /* 0x0000000000107947 */ /* 0x000fec0003800000 */
.L_x_115:
[----:B------:R-:W1:Y:S02]  /*6110*/  MUFU.RCP R28, R61 ;  /* 0x0000003d001c7308 */ /* 0x000e640000001000 */
[----:B-1----:R-:W-:-:S04]  /*6120*/  FFMA R0, R61, R28, -1 ;  /* 0xbf8000003d007423 */ /* 0x002fc8000000001c */
[----:B------:R-:W-:-:S04]  /*6130*/  FADD.FTZ R3, -R0, -RZ ;  /* 0x800000ff00037221 */ /* 0x000fc80000010100 */
[----:B------:R-:W-:-:S07]  /*6140*/  FFMA R28, R28, R3, R28 ;  /* 0x000000031c1c7223 */ /* 0x000fce000000001c */
.L_x_116:
[----:B------:R-:W-:Y:S05]  /*6150*/  BSYNC B1 ;  /* 0x0000000000017941 */ /* 0x000fea0003800000 */
.L_x_114:
        /* <DEDUP_REMOVED lines=10> */
.L_x_118:
[----:B------:R-:W1:Y:S02]  /*6200*/  MUFU.RCP R32, R41 ;  /* 0x0000002900207308 */ /* 0x000e640000001000 */
[----:B-1----:R-:W-:-:S04]  /*6210*/  FFMA R0, R41, R32, -1 ;  /* 0xbf80000029007423 */ /* 0x002fc80000000020 */
[----:B------:R-:W-:-:S04]  /*6220*/  FADD.FTZ R3, -R0, -RZ ;  /* 0x800000ff00037221 */ /* 0x000fc80000010100 */
[----:B------:R-:W-:-:S07]  /*6230*/  FFMA R32, R32, R3, R32 ;  /* 0x0000000320207223 */ /* 0x000fce0000000020 */
.L_x_119:
[----:B------:R-:W-:Y:S05]  /*6240*/  BSYNC B1 ;  /* 0x0000000000017941 */ /* 0x000fea0003800000 */
.L_x_117:
        /* <DEDUP_REMOVED lines=10> */
.L_x_121:
[----:B------:R-:W1:Y:S02]  /*62f0*/  MUFU.RCP R27, R50 ;  /* 0x00000032001b7308 */ /* 0x000e640000001000 */
[----:B-1----:R-:W-:-:S04]  /*6300*/  FFMA R0, R50, R27, -1 ;  /* 0xbf80000032007423 */ /* 0x002fc8000000001b */
[----:B------:R-:W-:-:S04]  /*6310*/  FADD.FTZ R0, -R0, -RZ ;  /* 0x800000ff00007221 */ /* 0x000fc80000010100 */
[----:B------:R-:W-:-:S07]  /*6320*/  FFMA R27, R27, R0, R27 ;  /* 0x000000001b1b7223 */ /* 0x000fce000000001b */
.L_x_122:
[----:B------:R-:W-:Y:S05]  /*6330*/  BSYNC B1 ;  /* 0x0000000000017941 */ /* 0x000fea0003800000 */
.L_x_120:
        /* <DEDUP_REMOVED lines=10> */
.L_x_124:
[----:B------:R-:W1:Y:S02]  /*63e0*/  MUFU.RCP R29, R36 ;  /* 0x00000024001d7308 */ /* 0x000e640000001000 */
[----:B-1----:R-:W-:-:S04]  /*63f0*/  FFMA R0, R36, R29, -1 ;  /* 0xbf80000024007423 */ /* 0x002fc8000000001d */
[----:B------:R-:W-:-:S04]  /*6400*/  FADD.FTZ R0, -R0, -RZ ;  /* 0x800000ff00007221 */ /* 0x000fc80000010100 */
[----:B------:R-:W-:-:S07]  /*6410*/  FFMA R29, R29, R0, R29 ;  /* 0x000000001d1d7223 */ /* 0x000fce000000001d */
.L_x_125:
[----:B------:R-:W-:Y:S05]  /*6420*/  BSYNC B1 ;  /* 0x0000000000017941 */ /* 0x000fea0003800000 */
.L_x_123:
        /* <DEDUP_REMOVED lines=10> */
.L_x_127:
[----:B------:R-:W1:Y:S02]  /*64d0*/  MUFU.RCP R34, R37 ;  /* 0x0000002500227308 */ /* 0x000e640000001000 */
[----:B-1----:R-:W-:-:S04]  /*64e0*/  FFMA R0, R37, R34, -1 ;  /* 0xbf80000025007423 */ /* 0x002fc80000000022 */
[----:B------:R-:W-:-:S04]  /*64f0*/  FADD.FTZ R3, -R0, -RZ ;  /* 0x800000ff00037221 */ /* 0x000fc80000010100 */
[----:B------:R-:W-:-:S07]  /*6500*/  FFMA R34, R34, R3, R34 ;  /* 0x0000000322227223 */ /* 0x000fce0000000022 */
.L_x_128:
[----:B------:R-:W-:Y:S05]  /*6510*/  BSYNC B1 ;  /* 0x0000000000017941 */ /* 0x000fea0003800000 */
.L_x_126:
        /* <DEDUP_REMOVED lines=10> */
.L_x_130:
[----:B------:R-:W1:Y:S02]  /*65c0*/  MUFU.RCP R33, R40 ;  /* 0x0000002800217308 */ /* 0x000e640000001000 */
[----:B-1----:R-:W-:-:S04]  /*65d0*/  FFMA R0, R40, R33, -1 ;  /* 0xbf80000028007423 */ /* 0x002fc80000000021 */
[----:B------:R-:W-:-:S04]  /*65e0*/  FADD.FTZ R0, -R0, -RZ ;  /* 0x800000ff00007221 */ /* 0x000fc80000010100 */
[----:B------:R-:W-:-:S07]  /*65f0*/  FFMA R33, R33, R0, R33 ;  /* 0x0000000021217223 */ /* 0x000fce0000000021 */
.L_x_131:
[----:B------:R-:W-:Y:S05]  /*6600*/  BSYNC B1 ;  /* 0x0000000000017941 */ /* 0x000fea0003800000 */
.L_x_129:
        /* <DEDUP_REMOVED lines=10> */
.L_x_133:
[----:B------:R-:W1:Y:S02]  /*66b0*/  MUFU.RCP R36, R39 ;  /* 0x0000002700247308 */ /* 0x000e640000001000 */
[----:B-1----:R-:W-:-:S04]  /*66c0*/  FFMA R0, R39, R36, -1 ;  /* 0xbf80000027007423 */ /* 0x002fc80000000024 */
[----:B------:R-:W-:-:S04]  /*66d0*/  FADD.FTZ R3, -R0, -RZ ;  /* 0x800000ff00037221 */ /* 0x000fc80000010100 */
[----:B------:R-:W-:-:S07]  /*66e0*/  FFMA R36, R36, R3, R36 ;  /* 0x0000000324247223 */ /* 0x000fce0000000024 */
.L_x_134:
[----:B------:R-:W-:Y:S05]  /*66f0*/  BSYNC B1 ;  /* 0x0000000000017941 */ /* 0x000fea0003800000 */
.L_x_132:
        /* <DEDUP_REMOVED lines=10> */
.L_x_136:
[----:B------:R-:W1:Y:S02]  /*67a0*/  MUFU.RCP R35, R44 ;  /* 0x0000002c00237308 */ /* 0x000e640000001000 */
[----:B-1----:R-:W-:-:S04]  /*67b0*/  FFMA R0, R44, R35, -1 ;  /* 0xbf8000002c007423 */ /* 0x002fc80000000023 */
[----:B------:R-:W-:-:S04]  /*67c0*/  FADD.FTZ R0, -R0, -RZ ;  /* 0x800000ff00007221 */ /* 0x000fc80000010100 */
[----:B------:R-:W-:-:S07]  /*67d0*/  FFMA R35, R35, R0, R35 ;  /* 0x0000000023237223 */ /* 0x000fce0000000023 */
.L_x_137:
[----:B------:R-:W-:Y:S05]  /*67e0*/  BSYNC B1 ;  /* 0x0000000000017941 */ /* 0x000fea0003800000 */
.L_x_135:
        /* <DEDUP_REMOVED lines=10> */
.L_x_139:
[----:B------:R-:W1:Y:S02]  /*6890*/  MUFU.RCP R38, R43 ;  /* 0x0000002b00267308 */ /* 0x000e640000001000 */
[----:B-1----:R-:W-:-:S04]  /*68a0*/  FFMA R0, R43, R38, -1 ;  /* 0xbf8000002b007423 */ /* 0x002fc80000000026 */
[----:B------:R-:W-:-:S04]  /*68b0*/  FADD.FTZ R3, -R0, -RZ ;  /* 0x800000ff00037221 */ /* 0x000fc80000010100 */
[----:B------:R-:W-:-:S07]  /*68c0*/  FFMA R38, R38, R3, R38 ;  /* 0x0000000326267223 */ /* 0x000fce0000000026 */
.L_x_140:
[----:B------:R-:W-:Y:S05]  /*68d0*/  BSYNC B1 ;  /* 0x0000000000017941 */ /* 0x000fea0003800000 */
.L_x_138:
        /* <DEDUP_REMOVED lines=10> */
.L_x_142:
[----:B------:R-:W1:Y:S02]  /*6980*/  MUFU.RCP R40, R45 ;  /* 0x0000002d00287308 */ /* 0x000e640000001000 */
[----:B-1----:R-:W-:-:S04]  /*6990*/  FFMA R0, R45, R40, -1 ;  /* 0xbf8000002d007423 */ /* 0x002fc80000000028 */
[----:B------:R-:W-:-:S04]  /*69a0*/  FADD.FTZ R3, -R0, -RZ ;  /* 0x800000ff00037221 */ /* 0x000fc80000010100 */
[----:B------:R-:W-:-:S07]  /*69b0*/  FFMA R40, R40, R3, R40 ;  /* 0x0000000328287223 */ /* 0x000fce0000000028 */
.L_x_143:
[----:B------:R-:W-:Y:S05]  /*69c0*/  BSYNC B1 ;  /* 0x0000000000017941 */ /* 0x000fea0003800000 */
.L_x_141:
        /* <DEDUP_REMOVED lines=10> */
.L_x_145:
[----:B------:R-:W1:Y:S02]  /*6a70*/  MUFU.RCP R37, R42 ;  /* 0x0000002a00257308 */ /* 0x000e640000001000 */
[----:B-1----:R-:W-:-:S04]  /*6a80*/  FFMA R0, R42, R37, -1 ;  /* 0xbf8000002a007423 */ /* 0x002fc80000000025 */
[----:B------:R-:W-:-:S04]  /*6a90*/  FADD.FTZ R0, -R0, -RZ ;  /* 0x800000ff00007221 */ /* 0x000fc80000010100 */
[----:B------:R-:W-:-:S07]  /*6aa0*/  FFMA R37, R37, R0, R37 ;  /* 0x0000000025257223 */ /* 0x000fce0000000025 */
.L_x_146:
[----:B------:R-:W-:Y:S05]  /*6ab0*/  BSYNC B1 ;  /* 0x0000000000017941 */ /* 0x000fea0003800000 */
.L_x_144:
        /* <DEDUP_REMOVED lines=10> */
.L_x_148:
[----:B------:R-:W1:Y:S02]  /*6b60*/  MUFU.RCP R42, R47 ;  /* 0x0000002f002a7308 */ /* 0x000e640000001000 */
[----:B-1----:R-:W-:-:S04]  /*6b70*/  FFMA R0, R47, R42, -1 ;  /* 0xbf8000002f007423 */ /* 0x002fc8000000002a */
[----:B------:R-:W-:-:S04]  /*6b80*/  FADD.FTZ R3, -R0, -RZ ;  /* 0x800000ff00037221 */ /* 0x000fc80000010100 */
[----:B------:R-:W-:-:S07]  /*6b90*/  FFMA R42, R42, R3, R42 ;  /* 0x000000032a2a7223 */ /* 0x000fce000000002a */
.L_x_149:
[----:B------:R-:W-:Y:S05]  /*6ba0*/  BSYNC B1 ;  /* 0x0000000000017941 */ /* 0x000fea0003800000 */
.L_x_147:
        /* <DEDUP_REMOVED lines=10> */
.L_x_151:
[----:B------:R-:W1:Y:S02]  /*6c50*/  MUFU.RCP R39, R64 ;  /* 0x0000004000277308 */ /* 0x000e640000001000 */
[----:B-1----:R-:W-:-:S04]  /*6c60*/  FFMA R0, R64, R39, -1 ;  /* 0xbf80000040007423 */ /* 0x002fc80000000027 */
[----:B------:R-:W-:-:S04]  /*6c70*/  FADD.FTZ R0, -R0, -RZ ;  /* 0x800000ff00007221 */ /* 0x000fc80000010100 */
[----:B------:R-:W-:-:S07]  /*6c80*/  FFMA R39, R39, R0, R39 ;  /* 0x0000000027277223 */ /* 0x000fce0000000027 */
.L_x_152:
[----:B------:R-:W-:Y:S05]  /*6c90*/  BSYNC B1 ;  /* 0x0000000000017941 */ /* 0x000fea0003800000 */
.L_x_150:
        /* <DEDUP_REMOVED lines=10> */
.L_x_154:
[----:B------:R-:W1:Y:S02]  /*6d40*/  MUFU.RCP R41, R52 ;  /* 0x0000003400297308 */ /* 0x000e640000001000 */
[----:B-1----:R-:W-:-:S04]  /*6d50*/  FFMA R0, R52, R41, -1 ;  /* 0xbf80000034007423 */ /* 0x002fc80000000029 */
[----:B------:R-:W-:-:S04]  /*6d60*/  FADD.FTZ R0, -R0, -RZ ;  /* 0x800000ff00007221 */ /* 0x000fc80000010100 */
[----:B------:R-:W-:-:S07]  /*6d70*/  FFMA R41, R41, R0, R41 ;  /* 0x0000000029297223 */ /* 0x000fce0000000029 */
.L_x_155:
[----:B------:R-:W-:Y:S05]  /*6d80*/  BSYNC B1 ;  /* 0x0000000000017941 */ /* 0x000fea0003800000 */
.L_x_153:
        /* <DEDUP_REMOVED lines=10> */
.L_x_157:
[----:B------:R-:W1:Y:S02]  /*6e30*/  MUFU.RCP R44, R51 ;  /* 0x00000033002c7308 */ /* 0x000e640000001000 */
[----:B-1----:R-:W-:-:S04]  /*6e40*/  FFMA R0, R51, R44, -1 ;  /* 0xbf80000033007423 */ /* 0x002fc8000000002c */
[----:B------:R-:W-:-:S04]  /*6e50*/  FADD.FTZ R3, -R0, -RZ ;  /* 0x800000ff00037221 */ /* 0x000fc80000010100 */
[----:B------:R-:W-:-:S07]  /*6e60*/  FFMA R44, R44, R3, R44 ;  /* 0x000000032c2c7223 */ /* 0x000fce000000002c */
.L_x_158:
[----:B------:R-:W-:Y:S05]  /*6e70*/  BSYNC B1 ;  /* 0x0000000000017941 */ /* 0x000fea0003800000 */
.L_x_156:
        /* <DEDUP_REMOVED lines=10> */
.L_x_160:
[----:B------:R-:W1:Y:S02]  /*6f20*/  MUFU.RCP R3, R54 ;  /* 0x0000003600037308 */ /* 0x000e640000001000 */
[----:B-1----:R-:W-:-:S04]  /*6f30*/  FFMA R0, R54, R3, -1 ;  /* 0xbf80000036007423 */ /* 0x002fc80000000003 */
[----:B------:R-:W-:-:S04]  /*6f40*/  FADD.FTZ R0, -R0, -RZ ;  /* 0x800000ff00007221 */ /* 0x000fc80000010100 */
[----:B------:R-:W-:-:S07]  /*6f50*/  FFMA R3, R3, R0, R3 ;  /* 0x0000000003037223 */ /* 0x000fce0000000003 */
.L_x_161:
[----:B------:R-:W-:Y:S05]  /*6f60*/  BSYNC B1 ;  /* 0x0000000000017941 */ /* 0x000fea0003800000 */
.L_x_159:
        /* <DEDUP_REMOVED lines=16> */
[----:B------:R-:W-:-:S02]  /*7070*/  F2FP.SATFINITE.E4M3.F32.PACK_AB_MERGE_C R28, R9, R28, RZ ;  /* 0x0000001c091c723e */ /* 0x000fc400048070ff */
[----:B------:R-:W-:Y:S02]  /*7080*/  F2FP.SATFINITE.E4M3.F32.PACK_AB_MERGE_C R10, R10, R27, RZ ;  /* 0x0000001b0a0a723e */ /* 0x000fe400048070ff */
[----:B------:R-:W-:Y:S02]  /*7090*/  F2FP.SATFINITE.E4M3.F32.PACK_AB_MERGE_C R34, R33, R34, RZ ;  /* 0x000000222122723e */ /* 0x000fe400048070ff */
[----:B------:R-:W-:Y:S02]  /*70a0*/  F2FP.SATFINITE.E4M3.F32.PACK_AB_MERGE_C R36, R35, R36, RZ ;  /* 0x000000242324723e */ /* 0x000fe400048070ff */
[----:B------:R-:W-:Y:S02]  /*70b0*/  F2FP.SATFINITE.E4M3.F32.PACK_AB_MERGE_C R15, R15, R38, RZ ;  /* 0x000000260f0f723e */ /* 0x000fe400048070ff */
[----:B------:R-:W-:Y:S02]  /*70c0*/  F2FP.SATFINITE.E4M3.F32.PACK_AB_MERGE_C R37, R42, R37, RZ ;  /* 0x000000252a25723e */ /* 0x000fe400048070ff */
[----:B------:R-:W-:-:S02]  /*70d0*/  F2FP.SATFINITE.E4M3.F32.PACK_AB_MERGE_C R39, R4, R39, RZ ;  /* 0x000000270427723e */ /* 0x000fc400048070ff */
[----:B------:R-:W-:Y:S01]  /*70e0*/  F2FP.SATFINITE.E4M3.F32.PACK_AB_MERGE_C R3, R3, R44, RZ ;  /* 0x0000002c0303723e */ /* 0x000fe200048070ff */
[----:B------:R-:W-:Y:S06]  /*70f0*/  @P5 BRA `(.L_x_162) ;  /* 0x0000000000045947 */ /* 0x000fec0003800000 */
[----:B------:R-:W-:-:S04]  /*7100*/  DEPBAR.LE SB0, 0x1 ;  /* 0x000080400000791a */ /* 0x000fc80000000000 */
.L_x_162:
[----:B------:R-:W-:Y:S05]  /*7110*/  WARPSYNC.ALL ;  /* 0x0000000000007948 */ /* 0x000fea0003800000 */
[----:B------:R-:W-:Y:S01]  /*7120*/  BAR.SYNC.DEFER_BLOCKING 0x1, 0x100 ;  /* 0x0044000000007b1d */ /* 0x000fe20000010000 */
[----:B------:R-:W-:-:S05]  /*7130*/  IADD3 R16, P0, R16, UR36, RZ ;  /* 0x0000002410107c10 */ /* 0x000fca000ff1e0ff */
        /* <DEDUP_REMOVED lines=19> */
[----:B------:R-:W-:Y:S02]  /*7270*/  UIADD3 UR4, UR49, 0x3200, URZ ;  /* 0x0000320031047890 */ /* 0x000fe4000fffe03f */
[----:B------:R-:W-:Y:S01]  /*7280*/  UIADD3.X UR9, URZ, UR41, URZ, UP0, !UPT ;  /* 0x000000293f097290 */ /* 0x000fe200087fe43f */
[----:B------:R-:W-:Y:S01]  /*7290*/  UMOV UR6, UR46 ;  /* 0x0000002e00067c82 */ /* 0x000fe20008000000 */
[----:B------:R-:W-:-:S07]  /*72a0*/  UMOV UR7, UR47 ;  /* 0x0000002f00077c82 */ /* 0x000fce0008000000 */
[----:B------:R1:W-:Y:S02]  /*72b0*/  UTMASTG.3D [UR4], [UR8] ;  /* 0x00000004080073b5 */ /* 0x0003e40008010000 */
[----:B-1----:R0:W-:Y:S02]  /*72c0*/  UTMACMDFLUSH ;  /* 0x00000000000079b7 */ /* 0x0021e40000000000 */
.L_x_164:
[----:B------:R-:W-:Y:S05]  /*72d0*/  BSYNC B0 ;  /* 0x0000000000007941 */ /* 0x000fea0003800000 */
.L_x_163:
[----:B------:R-:W-:Y:S01]  /*72e0*/  ULDC.64 UR4, c[0x0][0x8f8] ;  /* 0x00023e0000047ab9 */ /* 0x000fe20000000a00 */
[----:B------:R-:W-:Y:S01]  /*72f0*/  IADD3.X R17, R17, UR42, RZ, P0, !PT ;  /* 0x0000002a11117c10 */ /* 0x000fe200087fe4ff */
[----:B------:R-:W-:Y:S01]  /*7300*/  UMOV UR47, 0xffffffff ;  /* 0xffffffff002f7882 */ /* 0x000fe20000000000 */
[----:B------:R-:W-:Y:S01]  /*7310*/  ISETP.GE.U32.AND P0, PT, R16, UR4, PT ;  /* 0x0000000410007c0c */ /* 0x000fe2000bf06070 */
[----:B------:R-:W-:Y:S01]  /*7320*/  IMAD.MOV.U32 R3, RZ, RZ, -0x1 ;  /* 0xffffffffff037424 */ /* 0x000fe200078e00ff */
[----:B------:R-:W-:Y:S02]  /*7330*/  PRMT R0, RZ, 0x7610, R0 ;  /* 0x00007610ff007816 */ /* 0x000fe40000000000 */
[----:B------:R-:W-:Y:S02]  /*7340*/  ISETP.GE.U32.AND.EX P0, PT, R17, UR5, PT, P0 ;  /* 0x0000000511007c0c */ /* 0x000fe4000bf06100 */
[----:B------:R-:W-:-:S11]  /*7350*/  MOV R8, 0xffffffff ;  /* 0xffffffff00087802 */ /* 0x000fd60000000f00 */
[----:B------:R-:W-:Y:S05]  /*7360*/  @P0 BRA `(.L_x_165) ;  /* 0x0000000400680947 */ /* 0x000fea0003800000 */
[----:B------:R-:W1:Y:S01]  /*7370*/  S2R R12, SR_CTAID.X ;  /* 0x00000000000c7919 */ /* 0x000e620000002500 */
[----:B------:R-:W2:Y:S01]  /*7380*/  LDC.64 R10, c[0x0][0x8d0] ;  /* 0x00023400ff0a7b82 */ /* 0x000ea20000000a00 */
[----:B------:R-:W-:Y:S01]  /*7390*/  ULDC UR4, c[0x0][0x150] ;  /* 0x0000540000047ab9 */ /* 0x000fe20000000800 */
[----:B------:R-:W-:Y:S01]  /*73a0*/  IMAD.MOV.U32 R8, RZ, RZ, R16 ;  /* 0x000000ffff087224 */ /* 0x000fe200078e0010 */
[----:B------:R-:W3:Y:S01]  /*73b0*/  S2R R26, SR_CTAID.Y ;  /* 0x00000000001a7919 */ /* 0x000ee20000002600 */
[----:B------:R-:W-:-:S04]  /*73c0*/  MOV R9, R17 ;  /* 0x0000001100097202 */ /* 0x000fc80000000f00 */
[----:B------:R-:W4:Y:S08]  /*73d0*/  LDC R25, c[0x0][0x144] ;  /* 0x00005100ff197b82 */ /* 0x000f300000000800 */
[----:B------:R-:W3:Y:S08]  /*73e0*/  LDC R0, c[0x0][0x8d8] ;  /* 0x00023600ff007b82 */ /* 0x000ef00000000800 */
[----:B------:R-:W3:Y:S01]  /*73f0*/  LDC.64 R20, c[0x0][0x8c8] ;  /* 0x00023200ff147b82 */ /* 0x000ee20000000a00 */
[----:B--2---:R-:W-:-:S04]  /*7400*/  ISETP.NE.U32.AND P0, PT, R10, RZ, PT ;  /* 0x000000ff0a00720c */ /* 0x004fc80003f05070 */
[----:B------:R-:W-:Y:S02]  /*7410*/  ISETP.NE.AND.EX P0, PT, R11, RZ, PT, P0 ;  /* 0x000000ff0b00720c */ /* 0x000fe40003f05300 */
[----:B-1----:R-:W-:-:S05]  /*7420*/  I2FP.F32.U32 R3, R12 ;  /* 0x0000000c00037245 */ /* 0x002fca0000201000 */
[----:B------:R-:W-:-:S04]  /*7430*/  FMUL R3, R3, UR4 ;  /* 0x0000000403037c20 */ /* 0x000fc80008400000 */
[----:B------:R1:W2:Y:S02]  /*7440*/  F2I.U32.TRUNC.NTZ R24, R3 ;  /* 0x0000000300187305 */ /* 0x0002a4000020f000 */
[----:B----4-:R-:W-:Y:S05]  /*7450*/  @!P0 BRA `(.L_x_166) ;  /* 0x0000000000288947 */ /* 0x010fea0003800000 */
[----:B-1----:R-:W1:Y:S02]  /*7460*/  LDC R3, c[0x0][0x8dc] ;  /* 0x00023700ff037b82 */ /* 0x002e640000000800 */
[----:B-1----:R-:W-:-:S05]  /*7470*/  IADD3 R3, P0, R16, R3, RZ ;  /* 0x0000000310037210 */ /* 0x002fca0007f1e0ff */
[----:B------:R-:W-:-:S04]  /*7480*/  IMAD.X R13, RZ, RZ, R17, P0 ;  /* 0x000000ffff0d7224 */ /* 0x000fc800000e0611 */
[----:B------:R-:W-:-:S04]  /*7490*/  IMAD.WIDE.U32 R4, R13, R10, RZ ;  /* 0x0000000a0d047225 */ /* 0x000fc800078e00ff */
[----:B------:R-:W-:-:S04]  /*74a0*/  IMAD.WIDE.U32 R6, P0, R3, R11, R4 ;  /* 0x0000000b03067225 */ /* 0x000fc80007800004 */
[----:B------:R-:W-:Y:S01]  /*74b0*/  IMAD.WIDE.U32 R4, R3, R10, RZ ;  /* 0x0000000a03047225 */ /* 0x000fe200078e00ff */
[----:B------:R-:W-:-:S03]  /*74c0*/  IADD3.X R9, RZ, RZ, RZ, P0, !PT ;  /* 0x000000ffff097210 */ /* 0x000fc600007fe4ff */
[----:B------:R-:W-:Y:S01]  /*74d0*/  IMAD.MOV.U32 R8, RZ, RZ, R7 ;  /* 0x000000ffff087224 */ /* 0x000fe200078e0007 */
[----:B------:R-:W-:-:S05]  /*74e0*/  IADD3 RZ, P0, R5, R6, RZ ;  /* 0x0000000605ff7210 */ /* 0x000fca0007f1e0ff */
[----:B------:R-:W-:-:S08]  /*74f0*/  IMAD.WIDE.U32.X R8, R13, R11, R8, P0 ;  /* 0x0000000b0d087225 */ /* 0x000fd000000e0408 */
.L_x_166:
[----:B------:R-:W4:Y:S01]  /*7500*/  LDC.64 R14, c[0x0][0x8e8] ;  /* 0x00023a00ff0e7b82 */ /* 0x000f220000000a00 */
[-CC-:B---3--:R-:W-:Y:S01]  /*7510*/  SHF.R.U64 R32, R8, R0.reuse, R9.reuse ;  /* 0x0000000008207219 */ /* 0x188fe20000001209 */
[----:B--2---:R-:W-:Y:S01]  /*7520*/  IMAD.MOV R24, RZ, RZ, -R24 ;  /* 0x000000ffff187224 */ /* 0x004fe200078e0a18 */
[----:B------:R-:W-:Y:S01]  /*7530*/  SHF.R.U32.HI R0, RZ, R0, R9 ;  /* 0x00000000ff007219 */ /* 0x000fe20000011609 */
[----:B------:R-:W-:Y:S01]  /*7540*/  ULDC UR4, c[0x0][0x154] ;  /* 0x0000550000047ab9 */ /* 0x000fe20000000800 */
[----:B-1----:R-:W-:Y:S01]  /*7550*/  IADD3 R3, P0, RZ, -R32, RZ ;  /* 0x80000020ff037210 */ /* 0x002fe20007f1e0ff */
[----:B------:R-:W-:Y:S01]  /*7560*/  IMAD R28, R25, R24, R12 ;  /* 0x00000018191c7224 */ /* 0x000fe200078e020c */
[----:B------:R-:W-:Y:S01]  /*7570*/  MOV R7, 0x1 ;  /* 0x0000000100077802 */ /* 0x000fe20000000f00 */
[----:B------:R-:W1:Y:S01]  /*7580*/  LDC R6, c[0x0][0x8c0] ;  /* 0x00023000ff067b82 */ /* 0x000e620000000800 */
[----:B------:R-:W-:-:S05]  /*7590*/  IADD3.X R5, RZ, ~R0, RZ, P0, !PT ;  /* 0x80000000ff057210 */ /* 0x000fca00007fe4ff */
[-C--:B------:R-:W-:Y:S02]  /*75a0*/  IMAD R0, R5, R20.reuse, RZ ;  /* 0x0000001405007224 */ /* 0x080fe400078e02ff */
[----:B------:R-:W2:Y:S01]  /*75b0*/  LDC R8, c[0x0][0x8b0] ;  /* 0x00022c00ff087b82 */ /* 0x000ea20000000800 */
[----:B------:R-:W-:-:S04]  /*75c0*/  IMAD.WIDE.U32 R4, R3, R20, R16 ;  /* 0x0000001403047225 */ /* 0x000fc800078e0010 */
[----:B------:R-:W-:Y:S01]  /*75d0*/  IMAD R3, R3, R21, R0 ;  /* 0x0000001503037224 */ /* 0x000fe200078e0200 */
[----:B------:R-:W-:Y:S02]  /*75e0*/  I2FP.F32.U32 R0, R26 ;  /* 0x0000001a00007245 */ /* 0x000fe40000201000 */
[----:B------:R-:W3:Y:S01]  /*75f0*/  LDC R30, c[0x0][0x900] ;  /* 0x00024000ff1e7b82 */ /* 0x000ee20000000800 */
[----:B----4-:R-:W-:Y:S02]  /*7600*/  ISETP.NE.U32.AND P0, PT, R14, RZ, PT ;  /* 0x000000ff0e00720c */ /* 0x010fe40003f05070 */
[----:B------:R-:W-:Y:S01]  /*7610*/  IADD3 R3, R5, R3, RZ ;  /* 0x0000000305037210 */ /* 0x000fe20007ffe0ff */
[----:B------:R-:W-:Y:S01]  /*7620*/  FMUL R0, R0, UR4 ;  /* 0x0000000400007c20 */ /* 0x000fe20008400000 */
[----:B------:R-:W-:Y:S01]  /*7630*/  ISETP.NE.AND.EX P0, PT, R15, RZ, PT, P0 ;  /* 0x000000ff0f00720c */ /* 0x000fe20003f05300 */
[----:B------:R-:W-:Y:S02]  /*7640*/  IMAD.MOV.U32 R5, RZ, RZ, -0x1 ;  /* 0xffffffffff057424 */ /* 0x000fe400078e00ff */
[----:B------:R-:W4:Y:S01]  /*7650*/  LDC R21, c[0x0][0x148] ;  /* 0x00005200ff157b82 */ /* 0x000f220000000800 */
[-CC-:B-1----:R-:W-:Y:S01]  /*7660*/  SHF.R.U64 R12, R4, R6.reuse, R3.reuse ;  /* 0x00000006040c7219 */ /* 0x182fe20000001203 */
[----:B------:R1:W1:Y:S01]  /*7670*/  F2I.U32.TRUNC.NTZ R20, R0 ;  /* 0x0000000000147305 */ /* 0x000262000020f000 */
[----:B------:R-:W-:-:S05]  /*7680*/  SHF.R.U32.HI R3, RZ, R6, R3 ;  /* 0x00000006ff037219 */ /* 0x000fca0000011603 */
[----:B------:R-:W1:Y:S01]  /*7690*/  LDC R24, c[0x0][0x8a8] ;  /* 0x00022a00ff187b82 */ /* 0x000e620000000800 */
[-CC-:B--2---:R-:W-:Y:S02]  /*76a0*/  SHF.R.U64 R10, R12, R8.reuse, R3.reuse ;  /* 0x000000080c0a7219 */ /* 0x184fe40000001203 */
[----:B------:R-:W-:-:S05]  /*76b0*/  SHF.R.U32.HI R3, RZ, R8, R3 ;  /* 0x00000008ff037219 */ /* 0x000fca0000011603 */
[----:B------:R-:W2:Y:S01]  /*76c0*/  LDC R27, c[0x0][0x8f0] ;  /* 0x00023c00ff1b7b82 */ /* 0x000ea20000000800 */
[-C--:B---3--:R-:W-:Y:S02]  /*76d0*/  SHF.L.U32 R4, R5, R30.reuse, RZ ;  /* 0x0000001e05047219 */ /* 0x088fe400000006ff */
[-CC-:B------:R-:W-:Y:S02]  /*76e0*/  SHF.R.U64 R13, R10, R30.reuse, R3.reuse ;  /* 0x0000001e0a0d7219 */ /* 0x180fe40000001203 */
[----:B------:R-:W-:Y:S02]  /*76f0*/  SHF.R.U32.HI R5, RZ, R30, R3 ;  /* 0x0000001eff057219 */ /* 0x000fe40000011603 */
[----:B------:R-:W-:Y:S01]  /*7700*/  LOP3.LUT R25, RZ, R4, RZ, 0x33, !PT ;  /* 0x00000004ff197212 */ /* 0x000fe200078e33ff */
[----:B------:R-:W3:Y:S01]  /*7710*/  LDC R29, c[0x0][0x8e0] ;  /* 0x00023800ff1d7b82 */ /* 0x000ee20000000800 */
[----:B------:R-:W-:Y:S01]  /*7720*/  SHF.L.U32 R30, R7, R30, RZ ;  /* 0x0000001e071e7219 */ /* 0x000fe200000006ff */
[----:B------:R-:W-:-:S06]  /*7730*/  IMAD.MOV.U32 R4, RZ, RZ, R13 ;  /* 0x000000ffff047224 */ /* 0x000fcc00078e000d */
[----:B------:R-:W1:Y:S01]  /*7740*/  LDC R31, c[0x0][0x8b8] ;  /* 0x00022e00ff1f7b82 */ /* 0x000e620000000800 */
[----:B------:R-:W-:Y:S05]  /*7750*/  @!P0 BRA `(.L_x_167) ;  /* 0x0000000000288947 */ /* 0x000fea0003800000 */
[----:B-1----:R-:W1:Y:S02]  /*7760*/  LDC R0, c[0x0][0x8f4] ;  /* 0x00023d00ff007b82 */ /* 0x002e640000000800 */
[----:B-1----:R-:W-:-:S04]  /*7770*/  IADD3 R3, P0, R13, R0, RZ ;  /* 0x000000000d037210 */ /* 0x002fc80007f1e0ff */
[----:B------:R-:W-:-:S05]  /*7780*/  IADD3.X R11, RZ, R5, RZ, P0, !PT ;  /* 0x00000005ff0b7210 */ /* 0x000fca00007fe4ff */
[----:B------:R-:W-:-:S04]  /*7790*/  IMAD.WIDE.U32 R4, R11, R14, RZ ;  /* 0x0000000e0b047225 */ /* 0x000fc800078e00ff */
[----:B------:R-:W-:-:S04]  /*77a0*/  IMAD.WIDE.U32 R6, P0, R3, R15, R4 ;  /* 0x0000000f03067225 */ /* 0x000fc80007800004 */
[----:B------:R-:W-:Y:S01]  /*77b0*/  IMAD.WIDE.U32 R4, R3, R14, RZ ;  /* 0x0000000e03047225 */ /* 0x000fe200078e00ff */
[----:B------:R-:W-:-:S03]  /*77c0*/  MOV R8, R7 ;  /* 0x0000000700087202 */ /* 0x000fc60000000f00 */
[----:B------:R-:W-:Y:S01]  /*77d0*/  IMAD.X R9, RZ, RZ, RZ, P0 ;  /* 0x000000ffff097224 */ /* 0x000fe200000e06ff */
[----:B------:R-:W-:-:S05]  /*77e0*/  IADD3 RZ, P0, R5, R6, RZ ;  /* 0x0000000605ff7210 */ /* 0x000fca0007f1e0ff */
[----:B------:R-:W-:-:S08]  /*77f0*/  IMAD.WIDE.U32.X R4, R11, R15, R8, P0 ;  /* 0x0000000f0b047225 */ /* 0x000fd000000e0408 */
.L_x_167:
[----:B------:R-:W-:Y:S01]  /*7800*/  ISETP.NE.AND P0, PT, R2, 0x1, PT ;  /* 0x000000010200780c */ /* 0x000fe20003f05270 */
[----:B-1----:R-:W-:Y:S01]  /*7810*/  IMAD.MOV R20, RZ, RZ, -R20 ;  /* 0x000000ffff147224 */ /* 0x002fe200078e0a14 */
[----:B--2---:R-:W-:Y:S02]  /*7820*/  SHF.R.U64 R0, R4, R27, R5 ;  /* 0x0000001b04007219 */ /* 0x004fe40000001205 */
[----:B------:R-:W-:Y:S02]  /*7830*/  LOP3.LUT R3, R10, R25, RZ, 0xc0, !PT ;  /* 0x000000190a037212 */ /* 0x000fe400078ec0ff */
[----:B------:R-:W-:Y:S01]  /*7840*/  IADD3 R5, R24, -0x1, RZ ;  /* 0xffffffff18057810 */ /* 0x000fe20007ffe0ff */
[----:B------:R-:W-:Y:S01]  /*7850*/  IMAD.MOV R4, RZ, RZ, -R0 ;  /* 0x000000ffff047224 */ /* 0x000fe200078e0a00 */
[----:B------:R-:W-:Y:S01]  /*7860*/  R2UR UR47, R32 ;  /* 0x00000000202f72ca */ /* 0x000fe200000e0000 */
[----:B------:R-:W-:Y:S01]  /*7870*/  IMAD R3, R30, R0, R3 ;  /* 0x000000001e037224 */ /* 0x000fe200078e0203 */
[----:B------:R-:W-:Y:S01]  /*7880*/  LOP3.LUT R5, R12, R5, RZ, 0xc0, !PT ;  /* 0x000000050c057212 */ /* 0x000fe200078ec0ff */
[----:B---3--:R-:W-:Y:S01]  /*7890*/  IMAD R0, R4, R29, R13 ;  /* 0x0000001d04007224 */ /* 0x008fe200078e020d */
[----:B------:R-:W-:Y:S01]  /*78a0*/  MOV R4, 0x1 ;  /* 0x0000000100047802 */ /* 0x000fe20000000f00 */
[----:B----4-:R-:W-:-:S02]  /*78b0*/  @P0 IMAD R28, R21, R20, R26 ;  /* 0x00000014151c0224 */ /* 0x010fc400078e021a */
[----:B------:R-:W-:Y:S02]  /*78c0*/  IMAD R0, R0, R24, R5 ;  /* 0x0000001800007224 */ /* 0x000fe400078e0205 */
[----:B------:R-:W-:-:S05]  /*78d0*/  IMAD R3, R3, R31, R28 ;  /* 0x0000001f03037224 */ /* 0x000fca00078e021c */
[----:B------:R-:W-:Y:S02]  /*78e0*/  SEL R8, R0, R3, !P0 ;  /* 0x0000000300087207 */ /* 0x000fe40004000000 */
[----:B------:R-:W-:Y:S02]  /*78f0*/  SEL R3, R3, R0, !P0 ;  /* 0x0000000003037207 */ /* 0x000fe40004000000 */
[----:B------:R-:W-:-:S07]  /*7900*/  PRMT R0, R4, 0x7610, R0 ;  /* 0x0000761004007816 */ /* 0x000fce0000000000 */
.L_x_165:
[----:B------:R-:W-:Y:S01]  /*7910*/  LOP3.LUT P0, RZ, R0, 0xff, RZ, 0xc0, !PT ;  /* 0x000000ff00ff7812 */ /* 0x000fe2000780c0ff */
[----:B------:R-:W-:-:S04]  /*7920*/  UIMAD.WIDE.U32 UR4, UR51, -0xf0f0f0f, URZ ;  /* 0xf0f0f0f1330478a5 */ /* 0x000fc8000f8e003f */
[----:B------:R-:W-:-:S04]  /*7930*/  USHF.R.U32.HI UR4, URZ, 0x4, UR5 ;  /* 0x000000043f047899 */ /* 0x000fc80008011605 */
[----:B------:R-:W-:-:S04]  /*7940*/  UIMAD UR4, UR4, -0x11, UR51 ;  /* 0xffffffef040478a4 */ /* 0x000fc8000f8e0233 */
[----:B------:R-:W-:Y:S08]  /*7950*/  @P0 BRA `(.L_x_168) ;  /* 0xffffff9c00300947 */ /* 0x000ff0000383ffff */
[----:B------:R-:W-:-:S04]  /*7960*/  DEPBAR.LE SB0, 0x0 ;  /* 0x000080000000791a */ /* 0x000fc80000000000 */
[----:B------:R-:W-:Y:S05]  /*7970*/  EXIT ;  /* 0x000000000000794d */ /* 0x000fea0003800000 */
.L_x_9:
[----:B------:R-:W-:Y:S01]  /*7980*/  ULDC.64 UR4, c[0x0][0x8f8] ;  /* 0x00023e0000047ab9 */ /* 0x000fe20000000a00 */
[----:B------:R-:W-:Y:S01]  /*7990*/  PRMT R12, RZ, 0x7610, R12 ;  /* 0x00007610ff0c7816 */ /* 0x000fe2000000000c */
[----:B------:R-:W-:Y:S01]  /*79a0*/  IMAD.MOV.U32 R5, RZ, RZ, -0x1 ;  /* 0xffffffffff057424 */ /* 0x000fe200078e00ff */
[----:B------:R-:W-:Y:S01]  /*79b0*/  ISETP.GE.U32.AND P1, PT, R16, UR4, PT ;  /* 0x0000000410007c0c */ /* 0x000fe2000bf26070 */
[----:B------:R-:W-:Y:S01]  /*79c0*/  IMAD.MOV.U32 R6, RZ, RZ, -0x1 ;  /* 0xffffffffff067424 */ /* 0x000fe200078e00ff */
[----:B------:R-:W-:Y:S02]  /*79d0*/  MOV R4, 0xffffffff ;  /* 0xffffffff00047802 */ /* 0x000fe40000000f00 */
[----:B------:R-:W-:-:S13]  /*79e0*/  ISETP.GE.U32.AND.EX P1, PT, R17, UR5, PT, P1 ;  /* 0x0000000511007c0c */ /* 0x000fda000bf26110 */
[----:B------:R-:W-:Y:S05]  /*79f0*/  @P1 BRA `(.L_x_169) ;  /* 0x00000004005c1947 */ /* 0x000fea0003800000 */
[----:B------:R-:W1:Y:S01]  /*7a00*/  LDC.64 R20, c[0x0][0x8d0] ;  /* 0x00023400ff147b82 */ /* 0x000e620000000a00 */
[----:B------:R-:W-:Y:S01]  /*7a10*/  MOV R14, R16 ;  /* 0x00000010000e7202 */ /* 0x000fe20000000f00 */
[----:B------:R-:W-:-:S06]  /*7a20*/  IMAD.MOV.U32 R15, RZ, RZ, R17 ;  /* 0x000000ffff0f7224 */ /* 0x000fcc00078e0011 */
        /* <DEDUP_REMOVED lines=15> */
.L_x_170:
[--C-:B------:R-:W-:Y:S01]  /*7b20*/  SHF.R.U64 R14, R14, R6, R15.reuse ;  /* 0x000000060e0e7219 */ /* 0x100fe2000000120f */
[----:B------:R-:W1:Y:S01]  /*7b30*/  LDC R12, c[0x0][0x8c0] ;  /* 0x00023000ff0c7b82 */ /* 0x000e620000000800 */
[----:B------:R-:W-:Y:S01]  /*7b40*/  I2FP.F32.U32 R5, R10 ;  /* 0x0000000a00057245 */ /* 0x000fe20000201000 */
[----:B------:R-:W-:Y:S01]  /*7b50*/  ULDC UR4, c[0x0][0x150] ;  /* 0x0000540000047ab9 */ /* 0x000fe20000000800 */
[----:B------:R-:W-:Y:S02]  /*7b60*/  SHF.R.U32.HI R4, RZ, R6, R15 ;  /* 0x00000006ff047219 */ /* 0x000fe4000001160f */
[----:B------:R-:W-:Y:S01]  /*7b70*/  IADD3 R11, P1, RZ, -R14, RZ ;  /* 0x8000000eff0b7210 */ /* 0x000fe20007f3e0ff */
[----:B------:R-:W-:Y:S01]  /*7b80*/  FMUL R15, R5, UR4 ;  /* 0x00000004050f7c20 */ /* 0x000fe20008400000 */
[----:B------:R-:W-:Y:S01]  /*7b90*/  ULDC UR4, c[0x0][0x154] ;  /* 0x0000550000047ab9 */ /* 0x000fe20000000800 */
[----:B------:R-:W2:Y:S02]  /*7ba0*/  LDC.64 R28, c[0x0][0x8e8] ;  /* 0x00023a00ff1c7b82 */ /* 0x000ea40000000a00 */
[----:B------:R-:W-:-:S02]  /*7bb0*/  IMAD.X R13, RZ, RZ, ~R4, P1 ;  /* 0x000000ffff0d7224 */ /* 0x000fc400008e0e04 */
[----:B------:R-:W3:Y:S01]  /*7bc0*/  F2I.U32.TRUNC.NTZ R15, R15 ;  /* 0x0000000f000f7305 */ /* 0x000ee2000020f000 */
[----:B------:R-:W-:-:S03]  /*7bd0*/  IMAD.WIDE.U32 R4, R11, R24, R16 ;  /* 0x000000180b047225 */ /* 0x000fc600078e0010 */
[----:B------:R-:W4:Y:S01]  /*7be0*/  LDC R21, c[0x0][0x144] ;  /* 0x00005100ff157b82 */ /* 0x000f220000000800 */
[----:B------:R-:W-:-:S04]  /*7bf0*/  IMAD R6, R13, R24, RZ ;  /* 0x000000180d067224 */ /* 0x000fc800078e02ff */
[----:B------:R-:W-:-:S03]  /*7c00*/  IMAD R11, R11, R25, R6 ;  /* 0x000000190b0b7224 */ /* 0x000fc600078e0206 */
[----:B------:R-:W5:Y:S02]  /*7c10*/  LDC R20, c[0x0][0x8b0] ;  /* 0x00022c00ff147b82 */ /* 0x000f640000000800 */
[----:B------:R-:W-:Y:S02]  /*7c20*/  IADD3 R5, R5, R11, RZ ;  /* 0x0000000b05057210 */ /* 0x000fe40007ffe0ff */
[----:B------:R-:W-:Y:S02]  /*7c30*/  I2FP.F32.U32 R11, R7 ;  /* 0x00000007000b7245 */ /* 0x000fe40000201000 */
[-C--:B-1----:R-:W-:Y:S01]  /*7c40*/  SHF.R.U64 R6, R4, R12.reuse, R5 ;  /* 0x0000000c04067219 */ /* 0x082fe20000001205 */
[----:B---3--:R-:W-:Y:S01]  /*7c50*/  IMAD.MOV R4, RZ, RZ, -R15 ;  /* 0x000000ffff047224 */ /* 0x008fe200078e0a0f */
[----:B------:R-:W1:Y:S01]  /*7c60*/  LDC R13, c[0x0][0x900] ;  /* 0x00024000ff0d7b82 */ /* 0x000e620000000800 */
[----:B--2---:R-:W-:Y:S01]  /*7c70*/  ISETP.NE.U32.AND P1, PT, R28, RZ, PT ;  /* 0x000000ff1c00720c */ /* 0x004fe20003f25070 */
[----:B------:R-:W-:Y:S01]  /*7c80*/  FMUL R11, R11, UR4 ;  /* 0x000000040b0b7c20 */ /* 0x000fe20008400000 */
[----:B------:R-:W-:-:S02]  /*7c90*/  SHF.R.U32.HI R5, RZ, R12, R5 ;  /* 0x0000000cff057219 */ /* 0x000fc40000011605 */
[----:B------:R-:W-:Y:S02]  /*7ca0*/  ISETP.NE.AND.EX P1, PT, R29, RZ, PT, P1 ;  /* 0x000000ff1d00720c */ /* 0x000fe40003f25310 */
[----:B------:R-:W-:Y:S01]  /*7cb0*/  MOV R12, 0xffffffff ;  /* 0xffffffff000c7802 */ /* 0x000fe20000000f00 */
[----:B------:R-:W2:Y:S01]  /*7cc0*/  LDC R22, c[0x0][0x148] ;  /* 0x00005200ff167b82 */ /* 0x000ea20000000800 */
[----:B----4-:R-:W-:Y:S02]  /*7cd0*/  IMAD R26, R21, R4, R10 ;  /* 0x00000004151a7224 */ /* 0x010fe400078e020a */
[----:B------:R-:W-:-:S05]  /*7ce0*/  IMAD.MOV.U32 R10, RZ, RZ, 0x1 ;  /* 0x00000001ff0a7424 */ /* 0x000fca00078e00ff */
[----:B------:R-:W3:Y:S01]  /*7cf0*/  LDC R24, c[0x0][0x8a8] ;  /* 0x00022a00ff187b82 */ /* 0x000ee20000000800 */
[-CC-:B-----5:R-:W-:Y:S02]  /*7d00*/  SHF.R.U64 R21, R6, R20.reuse, R5.reuse ;  /* 0x0000001406157219 */ /* 0x1a0fe40000001205 */
[----:B------:R-:W-:Y:S02]  /*7d10*/  SHF.R.U32.HI R4, RZ, R20, R5 ;  /* 0x00000014ff047219 */ /* 0x000fe40000011605 */
[----:B------:R4:W1:Y:S03]  /*7d20*/  F2I.U32.TRUNC.NTZ R20, R11 ;  /* 0x0000000b00147305 */ /* 0x000866000020f000 */
[----:B------:R-:W2:Y:S01]  /*7d30*/  LDC R25, c[0x0][0x8f0] ;  /* 0x00023c00ff197b82 */ /* 0x000ea20000000800 */
[-C--:B-1----:R-:W-:Y:S02]  /*7d40*/  SHF.L.U32 R12, R12, R13.reuse, RZ ;  /* 0x0000000d0c0c7219 */ /* 0x082fe400000006ff */
[----:B------:R-:W-:-:S02]  /*7d50*/  SHF.R.U64 R23, R21, R13, R4 ;  /* 0x0000000d15177219 */ /* 0x000fc40000001204 */
[-C--:B------:R-:W-:Y:S02]  /*7d60*/  SHF.R.U32.HI R5, RZ, R13.reuse, R4 ;  /* 0x0000000dff057219 */ /* 0x080fe40000011604 */
[----:B------:R-:W-:Y:S01]  /*7d70*/  SHF.L.U32 R30, R10, R13, RZ ;  /* 0x0000000d0a1e7219 */ /* 0x000fe200000006ff */
[----:B------:R-:W1:Y:S01]  /*7d80*/  LDC R27, c[0x0][0x8e0] ;  /* 0x00023800ff1b7b82 */ /* 0x000e620000000800 */
[----:B------:R-:W-:Y:S02]  /*7d90*/  LOP3.LUT R32, RZ, R12, RZ, 0x33, !PT ;  /* 0x0000000cff207212 */ /* 0x000fe400078e33ff */
[----:B------:R-:W-:-:S05]  /*7da0*/  MOV R4, R23 ;  /* 0x0000001700047202 */ /* 0x000fca0000000f00 */
[----:B------:R-:W1:Y:S01]  /*7db0*/  LDC R31, c[0x0][0x8b8] ;  /* 0x00022e00ff1f7b82 */ /* 0x000e620000000800 */
[----:B----4-:R-:W-:Y:S05]  /*7dc0*/  @!P1 BRA `(.L_x_171) ;  /* 0x0000000000289947 */ /* 0x010fea0003800000 */
[----:B------:R-:W4:Y:S02]  /*7dd0*/  LDC R4, c[0x0][0x8f4] ;  /* 0x00023d00ff047b82 */ /* 0x000f240000000800 */
[----:B----4-:R-:W-:-:S05]  /*7de0*/  IADD3 R13, P1, R23, R4, RZ ;  /* 0x00000004170d7210 */ /* 0x010fca0007f3e0ff */
        /* <DEDUP_REMOVED lines=8> */
.L_x_171:
[----:B------:R-:W-:Y:S01]  /*7e70*/  ISETP.NE.AND P1, PT, R2, 0x1, PT ;  /* 0x000000010200780c */ /* 0x000fe20003f25270 */
[----:B---3--:R-:W-:Y:S01]  /*7e80*/  VIADD R11, R24, 0xffffffff ;  /* 0xffffffff180b7836 */ /* 0x008fe20000000000 */
[----:B--2---:R-:W-:Y:S01]  /*7e90*/  SHF.R.U64 R5, R4, R25, R5 ;  /* 0x0000001904057219 */ /* 0x004fe20000001205 */
[----:B------:R-:W-:Y:S01]  /*7ea0*/  IMAD.MOV.U32 R12, RZ, RZ, 0x1 ;  /* 0x00000001ff0c7424 */ /* 0x000fe200078e00ff */
[----:B------:R-:W-:Y:S02]  /*7eb0*/  IADD3 R20, -R20, RZ, RZ ;  /* 0x000000ff14147210 */ /* 0x000fe40007ffe1ff */
[----:B------:R-:W-:Y:S02]  /*7ec0*/  LOP3.LUT R4, R21, R32, RZ, 0xc0, !PT ;  /* 0x0000002015047212 */ /* 0x000fe400078ec0ff */
[----:B------:R-:W-:-:S03]  /*7ed0*/  IADD3 R10, -R5, RZ, RZ ;  /* 0x000000ff050a7210 */ /* 0x000fc60007ffe1ff */
[----:B------:R-:W-:Y:S02]  /*7ee0*/  IMAD R5, R30, R5, R4 ;  /* 0x000000051e057224 */ /* 0x000fe400078e0204 */
[----:B------:R-:W-:Y:S01]  /*7ef0*/  @P1 IMAD R26, R22, R20, R7 ;  /* 0x00000014161a1224 */ /* 0x000fe200078e0207 */
[----:B------:R-:W-:Y:S01]  /*7f00*/  LOP3.LUT R7, R6, R11, RZ, 0xc0, !PT ;  /* 0x0000000b06077212 */ /* 0x000fe200078ec0ff */
[----:B-1----:R-:W-:Y:S02]  /*7f10*/  IMAD R4, R10, R27, R23 ;  /* 0x0000001b0a047224 */ /* 0x002fe400078e0217 */
[----:B------:R-:W-:Y:S02]  /*7f20*/  IMAD R5, R5, R31, R26 ;  /* 0x0000001f05057224 */ /* 0x000fe400078e021a */
[----:B------:R-:W-:-:S05]  /*7f30*/  IMAD R6, R4, R24, R7 ;  /* 0x0000001804067224 */ /* 0x000fca00078e0207 */
[----:B------:R-:W-:Y:S02]  /*7f40*/  SEL R4, R6, R5, !P1 ;  /* 0x0000000506047207 */ /* 0x000fe40004800000 */
[----:B------:R-:W-:Y:S02]  /*7f50*/  SEL R5, R5, R6, !P1 ;  /* 0x0000000605057207 */ /* 0x000fe40004800000 */
[----:B------:R-:W-:-:S07]  /*7f60*/  MOV R6, R14 ;  /* 0x0000000e00067202 */ /* 0x000fce0000000f00 */
.L_x_169:
[----:B------:R-:W-:-:S08]  /*7f70*/  NOP ;  /* 0x0000000000007918 */ /* 0x000fd00000000000 */
[----:B------:R-:W1:-:S00]  /*7f80*/  USETMAXREG.DEALLOC.CTAPOOL 0x28 ;  /* 0x00000028000079c8 */ /* 0x000e4000080e0500 */
[----:B-1----:R-:W-:-:S13]  /*7f90*/  ISETP.NE.AND P1, PT, R3, 0x1, PT ;  /* 0x000000010300780c */ /* 0x002fda0003f25270 */
[----:B------:R-:W-:Y:S05]  /*7fa0*/  @!P1 EXIT ;  /* 0x000000000000994d */ /* 0x000fea0003800000 */
[----:B------:R-:W-:Y:S05]  /*7fb0*/  @!P4 BRA `(.L_x_172) ;  /* 0x0000000c00c4c947 */ /* 0x000fea0003800000 */
[----:B------:R-:W-:-:S13]  /*7fc0*/  ISETP.NE.OR P0, PT, R3, 0x2, P0 ;  /* 0x000000020300780c */ /* 0x000fda0000705670 */
[----:B------:R-:W-:Y:S05]  /*7fd0*/  @P0 EXIT ;  /* 0x000000000000094d */ /* 0x000fea0003800000 */
[----:B------:R-:W-:-:S13]  /*7fe0*/  LOP3.LUT P1, RZ, R12, 0xff, RZ, 0xc0, !PT ;  /* 0x000000ff0cff7812 */ /* 0x000fda000782c0ff */
[----:B------:R-:W-:Y:S05]  /*7ff0*/  @!P1 BRA `(.L_x_173) ;  /* 0x0000000000189947 */ /* 0x000fea0003800000 */
[----:B------:R-:W-:Y:S01]  /*8000*/  UMOV UR4, 0x400 ;  /* 0x0000040000047882 */ /* 0x000fe20000000000 */
[----:B------:R-:W-:Y:S01]  /*8010*/  IMAD.MOV.U32 R3, RZ, RZ, RZ ;  /* 0x000000ffff037224 */ /* 0x000fe200078e00ff */
[----:B------:R-:W-:-:S04]  /*8020*/  ULEA UR4, UR43, UR4, 0x18 ;  /* 0x000000042b047291 */ /* 0x000fc8000f8ec03f */
[----:B------:R-:W-:-:S05]  /*8030*/  SHF.L.U32 R3, R3, 0x1f, RZ ;  /* 0x0000001f03037819 */ /* 0x000fca00000006ff */
[----:B------:R-:W1:Y:S02]  /*8040*/  SYNCS.PHASECHK.TRANS64.TRYWAIT P0, [UR4+0x138], R3 ;  /* 0x00013803ff0075a7 */ /* 0x000e640008000144 */
[----:B-1----:R-:W-:Y:S05]  /*8050*/  @!P0 BRA `(.L_x_174) ;  /* 0x0000002400b08947 */ /* 0x002fea0003800000 */
.L_x_173:
[----:B-1----:R-:W-:Y:S01]  /*8060*/  PRMT R3, RZ, 0x7610, R3 ;  /* 0x00007610ff037816 */ /* 0x002fe20000000003 */
[----:B------:R-:W-:Y:S06]  /*8070*/  @P3 BRA `(.L_x_175) ;  /* 0x0000000000243947 */ /* 0x000fec0003800000 */
[----:B------:R-:W-:Y:S02]  /*8080*/  ULDC.64 UR4, c[0x0][0x588] ;  /* 0x0001620000047ab9 */ /* 0x000fe40000000a00 */
[----:B------:R-:W-:-:S04]  /*8090*/  ISETP.NE.U32.AND P0, PT, RZ, UR4, PT ;  /* 0x00000004ff007c0c */ /* 0x000fc8000bf05070 */
[----:B------:R-:W-:-:S13]  /*80a0*/  ISETP.NE.AND.EX P0, PT, RZ, UR5, PT, P0 ;  /* 0x00000005ff007c0c */ /* 0x000fda000bf05300 */
[----:B------:R-:W-:Y:S05]  /*80b0*/  @!P0 BRA `(.L_x_176) ;  /* 0x00000000000c8947 */ /* 0x000fea0003800000 */
[----:B------:R2:W5:Y:S01]  /*80c0*/  LDG.E R8, desc[UR38][R8.64] ;  /* 0x0000002608087981 */ /* 0x000562000c1e1900 */
[----:B------:R-:W-:Y:S01]  /*80d0*/  MOV R3, 0x1 ;  /* 0x0000000100037802 */ /* 0x000fe20000000f00 */
[----:B------:R-:W-:Y:S06]  /*80e0*/  BRA `(.L_x_175) ;  /* 0x0000000000087947 */ /* 0x000fec0003800000 */
.L_x_176:
[----:B------:R-:W1:Y:S01]  /*80f0*/  LDC R8, c[0x0][0x580] ;  /* 0x00016000ff087b82 */ /* 0x000e620000000800 */
[----:B------:R-:W-:-:S07]  /*8100*/  IMAD.MOV.U32 R3, RZ, RZ, 0x1 ;  /* 0x00000001ff037424 */ /* 0x000fce00078e00ff */
.L_x_175:
[----:B--2---:R-:W-:Y:S01]  /*8110*/  MOV R9, 0x1 ;  /* 0x0000000100097802 */ /* 0x004fe20000000f00 */
[----:B------:R-:W-:Y:S06]  /*8120*/  @!P1 BRA `(.L_x_177) ;  /* 0x0000000c00109947 */ /* 0x000fec0003800000 */
[----:B------:R-:W2:Y:S01]  /*8130*/  LDC R10, c[0x0][0x900] ;  /* 0x00024000ff0a7b82 */ /* 0x000ea20000000800 */
[----:B------:R-:W-:Y:S01]  /*8140*/  IMAD.MOV.U32 R7, RZ, RZ, -0x1 ;  /* 0xffffffffff077424 */ /* 0x000fe200078e00ff */
[----:B------:R-:W-:Y:S01]  /*8150*/  MOV R9, 0x1 ;  /* 0x0000000100097802 */ /* 0x000fe20000000f00 */
[----:B------:R-:W-:Y:S01]  /*8160*/  ULDC.64 UR6, c[0x0][0x198] ;  /* 0x0000660000067ab9 */ /* 0x000fe20000000a00 */
[----:B------:R-:W-:Y:S01]  /*8170*/  LOP3.LUT R11, R0, 0x2, RZ, 0xfc, !PT ;  /* 0x00000002000b7812 */ /* 0x000fe200078efcff */
[----:B------:R-:W-:Y:S01]  /*8180*/  ULDC.64 UR22, c[0x0][0x588] ;  /* 0x0001620000167ab9 */ /* 0x000fe20000000a00 */
[----:B------:R-:W-:Y:S01]  /*8190*/  ULDC.64 UR24, c[0x0][0x8f8] ;  /* 0x00023e0000187ab9 */ /* 0x000fe20000000a00 */
[----:B------:R-:W-:Y:S01]  /*81a0*/  ULDC.64 UR14, c[0x0][0x590] ;  /* 0x00016400000e7ab9 */ /* 0x000fe20000000a00 */
[----:B------:R-:W3:Y:S01]  /*81b0*/  LDC R12, c[0x0][0x8a8] ;  /* 0x00022a00ff0c7b82 */ /* 0x000ee20000000800 */
[-C--:B--2---:R-:W-:Y:S02]  /*81c0*/  SHF.L.U32 R7, R7, R10.reuse, RZ ;  /* 0x0000000a07077219 */ /* 0x084fe400000006ff */
[----:B------:R-:W-:Y:S01]  /*81d0*/  SHF.L.U32 R10, R9, R10, RZ ;  /* 0x0000000a090a7219 */ /* 0x000fe200000006ff */
[----:B------:R-:W-:Y:S01]  /*81e0*/  IMAD.MOV.U32 R9, RZ, RZ, 0x1 ;  /* 0x00000001ff097424 */ /* 0x000fe200078e00ff */
[----:B------:R-:W-:-:S02]  /*81f0*/  LOP3.LUT R13, RZ, R7, RZ, 0x33, !PT ;  /* 0x00000007ff0d7212 */ /* 0x000fc400078e33ff */
[----:B---3--:R-:W-:-:S07]  /*8200*/  IADD3 R12, R12, -0x1, RZ ;  /* 0xffffffff0c0c7810 */ /* 0x008fce0007ffe0ff */
.L_x_197:
[----:B------:R-:W-:Y:S02]  /*8210*/  ISETP.NE.U32.AND P0, PT, RZ, UR14, PT ;  /* 0x0000000eff007c0c */ /* 0x000fe4000bf05070 */
[----:B------:R-:W-:Y:S02]  /*8220*/  R2UR UR11, R5 ;  /* 0x00000000050b72ca */ /* 0x000fe400000e0000 */
[----:B------:R-:W-:Y:S02]  /*8230*/  R2UR UR10, R4 ;  /* 0x00000000040a72ca */ /* 0x000fe400000e0000 */
[----:B------:R-:W-:-:S09]  /*8240*/  ISETP.NE.AND.EX P0, PT, RZ, UR15, PT, P0 ;  /* 0x0000000fff007c0c */ /* 0x000fd2000bf05300 */
[----:B------:R-:W-:Y:S02]  /*8250*/  USHF.L.U32 UR11, UR11, 0x7, URZ ;  /* 0x000000070b0b7899 */ /* 0x000fe4000800063f */
[----:B------:R-:W-:Y:S02]  /*8260*/  USHF.L.U32 UR10, UR10, 0x6, URZ ;  /* 0x000000060a0a7899 */ /* 0x000fe4000800063f */
[----:B------:R-:W-:Y:S10]  /*8270*/  @!P0 BRA `(.L_x_178) ;  /* 0x00000000002c8947 */ /* 0x000ff40003800000 */
[----:B------:R-:W-:-:S04]  /*8280*/  ISETP.NE.U32.AND P1, PT, RZ, UR22, PT ;  /* 0x00000016ff007c0c */ /* 0x000fc8000bf25070 */
[----:B------:R-:W-:-:S13]  /*8290*/  ISETP.NE.AND.EX P1, PT, RZ, UR23, PT, P1 ;  /* 0x00000017ff007c0c */ /* 0x000fda000bf25310 */
[----:B------:R-:W-:Y:S05]  /*82a0*/  @!P1 BRA `(.L_x_179) ;  /* 0x0000000000189947 */ /* 0x000fea0003800000 */
[----:B------:R-:W2:Y:S01]  /*82b0*/  LDC.64 R4, c[0x0][0x588] ;  /* 0x00016200ff047b82 */ /* 0x000ea20000000a00 */
[----:B------:R-:W-:-:S04]  /*82c0*/  IMAD R3, R6, UR14, RZ ;  /* 0x0000000e06037c24 */ /* 0x000fc8000f8e02ff */
[----:B--2---:R-:W-:-:S05]  /*82d0*/  IMAD.WIDE R4, R3, 0x4, R4 ;  /* 0x0000000403047825 */ /* 0x004fca00078e0204 */
[----:B-1---5:R2:W5:Y:S01]  /*82e0*/  LDG.E R8, desc[UR38][R4.64] ;  /* 0x0000002604087981 */ /* 0x022562000c1e1900 */
[----:B------:R-:W-:Y:S01]  /*82f0*/  IMAD.MOV.U32 R3, RZ, RZ, 0x1 ;  /* 0x00000001ff037424 */ /* 0x000fe200078e00ff */
[----:B------:R-:W-:Y:S06]  /*8300*/  BRA `(.L_x_178) ;  /* 0x0000000000087947 */ /* 0x000fec0003800000 */
.L_x_179:
[----:B-1---5:R-:W3:Y:S01]  /*8310*/  LDC R8, c[0x0][0x580] ;  /* 0x00016000ff087b82 */ /* 0x022ee20000000800 */
[----:B------:R-:W-:-:S07]  /*8320*/  MOV R3, 0x1 ;  /* 0x0000000100037802 */ /* 0x000fce0000000f00 */
.L_x_178:
[----:B------:R-:W-:Y:S05]  /*8330*/  @!P0 BRA `(.L_x_180) ;  /* 0x00000000001c8947 */ /* 0x000fea0003800000 */
[----:B------:R-:W-:-:S13]  /*8340*/  LOP3.LUT P2, RZ, R3, 0xff, RZ, 0xc0, !PT ;  /* 0x000000ff03ff7812 */ /* 0x000fda000784c0ff */
[----:B--2---:R-:W2:Y:S02]  /*8350*/  @!P2 LDC.64 R4, c[0x0][0x588] ;  /* 0x00016200ff04ab82 */ /* 0x004ea40000000a00 */
[----:B--2---:R-:W-:-:S04]  /*8360*/  @!P2 ISETP.NE.U32.AND P0, PT, R4, RZ, PT ;  /* 0x000000ff0400a20c */ /* 0x004fc80003f05070 */
[----:B------:R-:W-:Y:S02]  /*8370*/  @!P2 ISETP.NE.AND.EX P1, PT, R5, RZ, PT, P0 ;  /* 0x000000ff0500a20c */ /* 0x000fe40003f25300 */
[----:B-1-3-5:R-:W-:Y:S02]  /*8380*/  @P2 FSETP.EQ.AND P0, PT, R8, RZ, PT ;  /* 0x000000ff0800220b */ /* 0x02afe40003f02000 */
[----:B------:R-:W-:Y:S01]  /*8390*/  @!P2 PLOP3.LUT P0, PT, P1, PT, PT, 0x8, 0x0 ;  /* 0x000000000000a81c */ /* 0x000fe20000f0e170 */
[----:B------:R-:W-:-:S12]  /*83a0*/  BRA `(.L_x_181) ;  /* 0x0000000000047947 */ /* 0x000fd80003800000 */
.L_x_180:
[----:B-1-3-5:R-:W-:-:S13]  /*83b0*/  FSETP.EQ.AND P0, PT, R8, RZ, PT ;  /* 0x000000ff0800720b */ /* 0x02afda0003f02000 */
.L_x_181:
[----:B------:R-:W-:Y:S02]  /*83c0*/  ISETP.NE.AND P2, PT, R11, 0x3, PT ;  /* 0x000000030b00780c */ /* 0x000fe40003f45270 */
[----:B------:R-:W-:-:S04]  /*83d0*/  ELECT P1, URZ, PT ;  /* 0x00000000003f782f */ /* 0x000fc80003820000 */
[----:B------:R-:W-:-:S07]  /*83e0*/  PLOP3.LUT P0, PT, P1, P0, PT, 0x20, 0x0 ;  /* 0x000000000000781c */ /* 0x000fce0000f00470 */
[----:B------:R-:W-:Y:S06]  /*83f0*/  @!P2 BRA `(.L_x_182) ;  /* 0x000000000004a947 */ /* 0x000fec0003800000 */
[----:B------:R-:W-:Y:S01]  /*8400*/  BPT.TRAP 0x1 ;  /* 0x000000040000795c */ /* 0x000fe20000300000 */
.L_x_182:
[----:B------:R-:W1:Y:S01]  /*8410*/  S2UR UR43, SR_CgaCtaId ;  /* 0x00000000002b79c3 */ /* 0x000e620000008800 */
[----:B------:R-:W-:Y:S01]  /*8420*/  UMOV UR4, 0x400 ;  /* 0x0000040000047882 */ /* 0x000fe20000000000 */
[----:B--2---:R-:W-:Y:S01]  /*8430*/  SHF.L.U32 R4, R9, 0x1f, RZ ;  /* 0x0000001f09047819 */ /* 0x004fe200000006ff */
[----:B-1----:R-:W-:-:S09]  /*8440*/  ULEA UR5, UR43, UR4, 0x18 ;  /* 0x000000042b057291 */ /* 0x002fd2000f8ec03f */
[----:B------:R-:W1:Y:S02]  /*8450*/  SYNCS.PHASECHK.TRANS64.TRYWAIT P1, [UR5+0x120], R4 ;  /* 0x00012004ff0075a7 */ /* 0x000e640008020145 */
[----:B-1----:R-:W-:Y:S05]  /*8460*/  @!P1 BRA `(.L_x_183) ;  /* 0x0000002000c49947 */ /* 0x002fea0003800000 */
.L_x_240:
[----:B------:R-:W-:Y:S04]  /*8470*/  BSSY B0, `(.L_x_184) ;  /* 0x000000e000007945 */ /* 0x000fe80003800000 */
[----:B------:R-:W-:Y:S05]  /*8480*/  @!P0 BRA `(.L_x_185) ;  /* 0x0000000000308947 */ /* 0x000fea0003800000 */
[----:B------:R-:W-:Y:S01]  /*8490*/  R2UR UR12, R6 ;  /* 0x00000000060c72ca */ /* 0x000fe200000e0000 */
[----:B------:R-:W-:Y:S02]  /*84a0*/  UIADD3 UR16, UP0, UR6, 0x3f0, URZ ;  /* 0x000003f006107890 */ /* 0x000fe4000ff1e03f */
[----:B------:R-:W-:Y:S02]  /*84b0*/  UIADD3 UR8, UR5, 0x200, URZ ;  /* 0x0000020005087890 */ /* 0x000fe4000fffe03f */
[----:B------:R-:W-:Y:S02]  /*84c0*/  UIADD3 UR9, UR5, 0x110, URZ ;  /* 0x0000011005097890 */ /* 0x000fe4000fffe03f */
[----:B------:R-:W-:Y:S01]  /*84d0*/  UIADD3.X UR17, URZ, UR7, URZ, UP0, !UPT ;  /* 0x000000073f117290 */ /* 0x000fe200087fe43f */
[----:B------:R-:W-:Y:S01]  /*84e0*/  UMOV UR18, 0x0 ;  /* 0x0000000000127882 */ /* 0x000fe20000000000 */
[----:B------:R-:W-:-:S07]  /*84f0*/  UMOV UR19, 0x10000000 ;  /* 0x1000000000137882 */ /* 0x000fce0000000000 */
[----:B------:R2:W-:Y:S02]  /*8500*/  UTMALDG.3D [UR8], [UR16], desc[UR18] ;  /* 0x00001208100075b4 */ /* 0x0005e40008011000 */
[----:B--2---:R-:W-:Y:S05]  /*8510*/  @!P2 BRA `(.L_x_186) ;  /* 0x000000000004a947 */ /* 0x004fea0003800000 */
[----:B------:R-:W-:Y:S01]  /*8520*/  BPT.TRAP 0x1 ;  /* 0x000000040000795c */ /* 0x000fe20000300000 */
.L_x_186:
[----:B-1----:R-:W1:Y:S02]  /*8530*/  LDC R5, c[0x0][0x800] ;  /* 0x00020000ff057b82 */ /* 0x002e640000000800 */
[----:B-1----:R2:W-:Y:S02]  /*8540*/  SYNCS.ARRIVE.TRANS64.RED.A0TR RZ, [UR5+0x110], R5 ;  /* 0x00011005ffff79a7 */ /* 0x0025e40008300405 */
.L_x_185:
[----:B------:R-:W-:Y:S05]  /*8550*/  BSYNC B0 ;  /* 0x0000000000007941 */ /* 0x000fea0003800000 */
.L_x_184:
[----:B------:R-:W-:Y:S05]  /*8560*/  @!P2 BRA `(.L_x_187) ;  /* 0x000000000004a947 */ /* 0x000fea0003800000 */
[----:B------:R-:W-:Y:S01]  /*8570*/  BPT.TRAP 0x1 ;  /* 0x000000040000795c */ /* 0x000fe20000300000 */
.L_x_187:
[----:B------:R-:W-:-:S04]  /*8580*/  UIADD3 UR4, UR5, 0x110, URZ ;  /* 0x0000011005047890 */ /* 0x000fc8000fffe03f */
[----:B------:R-:W-:-:S09]  /*8590*/  UPRMT UR4, UR43, 0x654, UR4 ;  /* 0x000006542b047896 */ /* 0x000fd20008000004 */
[----:B------:R-:W-:Y:S01]  /*85a0*/  SYNCS.ARRIVE.TRANS64.RED.A1T0 RZ, [UR4], RZ ;  /* 0x000000ffffff79a7 */ /* 0x000fe20008100404 */
[----:B------:R-:W-:Y:S05]  /*85b0*/  @!P2 BRA `(.L_x_188) ;  /* 0x000000000004a947 */ /* 0x000fea0003800000 */
[----:B------:R-:W-:Y:S01]  /*85c0*/  BPT.TRAP 0x1 ;  /* 0x000000040000795c */ /* 0x000fe20000300000 */
.L_x_188:
[----:B------:R-:W3:Y:S02]  /*85d0*/  SYNCS.PHASECHK.TRANS64.TRYWAIT P1, [UR5+0x128], R4 ;  /* 0x00012804ff0075a7 */ /* 0x000ee40008020145 */
[----:B---3--:R-:W-:Y:S05]  /*85e0*/  @!P1 BRA `(.L_x_189) ;  /* 0x00000020007c9947 */ /* 0x008fea0003800000 */
.L_x_241:
[----:B------:R-:W-:Y:S04]  /*85f0*/  BSSY B0, `(.L_x_190) ;  /* 0x0000010000007945 */ /* 0x000fe80003800000 */
[----:B------:R-:W-:Y:S05]  /*8600*/  @!P0 BRA `(.L_x_191) ;  /* 0x0000000000388947 */ /* 0x000fea0003800000 */
[----:B------:R-:W-:Y:S01]  /*8610*/  R2UR UR20, R6 ;  /* 0x00000000061472ca */ /* 0x000fe200000e0000 */
[----:B------:R-:W-:Y:S02]  /*8620*/  UIADD3 UR8, UP0, UR6, 0x3f0, URZ ;  /* 0x000003f006087890 */ /* 0x000fe4000ff1e03f */
[----:B------:R-:W-:Y:S02]  /*8630*/  UIADD3 UR18, UR10, 0x20, URZ ;  /* 0x000000200a127890 */ /* 0x000fe4000fffe03f */
[----:B------:R-:W-:Y:S02]  /*8640*/  UIADD3 UR16, UR5, 0x1200, URZ ;  /* 0x0000120005107890 */ /* 0x000fe4000fffe03f */
[----:B------:R-:W-:Y:S02]  /*8650*/  UIADD3 UR17, UR5, 0x118, URZ ;  /* 0x0000011805117890 */ /* 0x000fe4000fffe03f */
[----:B------:R-:W-:Y:S01]  /*8660*/  UIADD3.X UR9, URZ, UR7, URZ, UP0, !UPT ;  /* 0x000000073f097290 */ /* 0x000fe200087fe43f */
[----:B------:R-:W-:Y:S01]  /*8670*/  UMOV UR12, 0x0 ;  /* 0x00000000000c7882 */ /* 0x000fe20000000000 */
[----:B------:R-:W-:Y:S01]  /*8680*/  UMOV UR13, 0x10000000 ;  /* 0x10000000000d7882 */ /* 0x000fe20000000000 */
[----:B------:R-:W-:-:S06]  /*8690*/  UMOV UR19, UR11 ;  /* 0x0000000b00137c82 */ /* 0x000fcc0008000000 */
[----:B------:R3:W-:Y:S02]  /*86a0*/  UTMALDG.3D [UR16], [UR8], desc[UR12] ;  /* 0x00000c10080075b4 */ /* 0x0007e40008011000 */
[----:B---3--:R-:W-:Y:S05]  /*86b0*/  @!P2 BRA `(.L_x_192) ;  /* 0x000000000004a947 */ /* 0x008fea0003800000 */
[----:B------:R-:W-:Y:S01]  /*86c0*/  BPT.TRAP 0x1 ;  /* 0x000000040000795c */ /* 0x000fe20000300000 */
.L_x_192:
[----:B-1----:R-:W1:Y:S02]  /*86d0*/  LDC R4, c[0x0][0x800] ;  /* 0x00020000ff047b82 */ /* 0x002e640000000800 */
[----:B-1----:R3:W-:Y:S02]  /*86e0*/  SYNCS.ARRIVE.TRANS64.RED.A0TR RZ, [UR5+0x118], R4 ;  /* 0x00011804ffff79a7 */ /* 0x0027e40008300405 */
.L_x_191:
[----:B------:R-:W-:Y:S05]  /*86f0*/  BSYNC B0 ;  /* 0x0000000000007941 */ /* 0x000fea0003800000 */
.L_x_190:
[----:B------:R-:W-:Y:S05]  /*8700*/  @!P2 BRA `(.L_x_193) ;  /* 0x000000000004a947 */ /* 0x000fea0003800000 */
[----:B------:R-:W-:Y:S01]  /*8710*/  BPT.TRAP 0x1 ;  /* 0x000000040000795c */ /* 0x000fe20000300000 */
.L_x_193:
[----:B------:R-:W-:Y:S01]  /*8720*/  IADD3 R16, P0, R16, UR36, RZ ;  /* 0x0000002410107c10 */ /* 0x000fe2000ff1e0ff */
[----:B------:R-:W-:Y:S01]  /*8730*/  UIADD3 UR4, UR5, 0x118, URZ ;  /* 0x0000011805047890 */ /* 0x000fe2000fffe03f */
[----:B------:R-:W-:Y:S01]  /*8740*/  LOP3.LUT R9, R9, 0x1, RZ, 0x3c, !PT ;  /* 0x0000000109097812 */ /* 0x000fe200078e3cff */
[----:B-12---:R-:W-:Y:S01]  /*8750*/  IMAD.MOV.U32 R5, RZ, RZ, -0x1 ;  /* 0xffffffffff057424 */ /* 0x006fe200078e00ff */
[----:B------:R-:W-:Y:S01]  /*8760*/  IADD3.X R17, R17, UR42, RZ, P0, !PT ;  /* 0x0000002a11117c10 */ /* 0x000fe200087fe4ff */
[----:B------:R-:W-:Y:S01]  /*8770*/  UPRMT UR4, UR43, 0x654, UR4 ;  /* 0x000006542b047896 */ /* 0x000fe20008000004 */
[----:B------:R-:W-:Y:S01]  /*8780*/  ISETP.GE.U32.AND P0, PT, R16, UR24, PT ;  /* 0x0000001810007c0c */ /* 0x000fe2000bf06070 */
[----:B------:R-:W-:Y:S01]  /*8790*/  IMAD.MOV.U32 R6, RZ, RZ, -0x1 ;  /* 0xffffffffff067424 */ /* 0x000fe200078e00ff */
[----:B------:R-:W-:Y:S02]  /*87a0*/  PRMT R7, RZ, 0x7610, R7 ;  /* 0x00007610ff077816 */ /* 0x000fe40000000007 */
[----:B------:R-:W-:-:S02]  /*87b0*/  ISETP.GE.U32.AND.EX P0, PT, R17, UR25, PT, P0 ;  /* 0x0000001911007c0c */ /* 0x000fc4000bf06100 */
[----:B---3--:R-:W-:Y:S02]  /*87c0*/  MOV R4, 0xffffffff ;  /* 0xffffffff00047802 */ /* 0x008fe40000000f00 */
[----:B------:R-:W-:Y:S09]  /*87d0*/  SYNCS.ARRIVE.TRANS64.RED.A1T0 RZ, [UR4], RZ ;  /* 0x000000ffffff79a7 */ /* 0x000ff20008100404 */
[----:B------:R-:W-:Y:S05]  /*87e0*/  @P0 BRA `(.L_x_194) ;  /* 0x0000000400580947 */ /* 0x000fea0003800000 */
[----:B------:R-:W1:Y:S01]  /*87f0*/  S2R R18, SR_CTAID.X ;  /* 0x0000000000127919 */ /* 0x000e620000002500 */
[----:B------:R-:W2:Y:S01]  /*8800*/  LDC.64 R14, c[0x0][0x8d0] ;  /* 0x00023400ff0e7b82 */ /* 0x000ea20000000a00 */
[----:B------:R-:W-:Y:S01]  /*8810*/  ULDC UR4, c[0x0][0x150] ;  /* 0x0000540000047ab9 */ /* 0x000fe20000000800 */
[----:B------:R-:W-:Y:S01]  /*8820*/  MOV R22, R17 ;  /* 0x0000001100167202 */ /* 0x000fe20000000f00 */
[----:B------:R-:W3:Y:S05]  /*8830*/  S2R R20, SR_CTAID.Y ;  /* 0x0000000000147919 */ /* 0x000eea0000002600 */
[----:B------:R-:W4:Y:S08]  /*8840*/  LDC R5, c[0x0][0x144] ;  /* 0x00005100ff057b82 */ /* 0x000f300000000800 */
[----:B------:R-:W4:Y:S01]  /*8850*/  LDC R21, c[0x0][0x8d8] ;  /* 0x00023600ff157b82 */ /* 0x000f220000000800 */
[----:B--2---:R-:W-:-:S04]  /*8860*/  ISETP.NE.U32.AND P0, PT, R14, RZ, PT ;  /* 0x000000ff0e00720c */ /* 0x004fc80003f05070 */
[----:B------:R-:W-:Y:S02]  /*8870*/  ISETP.NE.AND.EX P0, PT, R15, RZ, PT, P0 ;  /* 0x000000ff0f00720c */ /* 0x000fe40003f05300 */
[----:B-1----:R-:W-:Y:S02]  /*8880*/  I2FP.F32.U32 R4, R18 ;  /* 0x0000001200047245 */ /* 0x002fe40000201000 */
[----:B---3--:R-:W-:-:S03]  /*8890*/  I2FP.F32.U32 R23, R20 ;  /* 0x0000001400177245 */ /* 0x008fc60000201000 */
[----:B------:R-:W-:-:S06]  /*88a0*/  FMUL R4, R4, UR4 ;  /* 0x0000000404047c20 */ /* 0x000fcc0008400000 */
[----:B------:R-:W1:Y:S02]  /*88b0*/  F2I.U32.TRUNC.NTZ R4, R4 ;  /* 0x0000000400047305 */ /* 0x000e64000020f000 */
[----:B-1----:R-:W-:-:S05]  /*88c0*/  IADD3 R6, -R4, RZ, RZ ;  /* 0x000000ff04067210 */ /* 0x002fca0007ffe1ff */
[----:B----4-:R-:W-:Y:S02]  /*88d0*/  IMAD R18, R5, R6, R18 ;  /* 0x0000000605127224 */ /* 0x010fe400078e0212 */
[----:B------:R-:W-:Y:S01]  /*88e0*/  IMAD.MOV.U32 R6, RZ, RZ, R16 ;  /* 0x000000ffff067224 */ /* 0x000fe200078e0010 */
[----:B------:R-:W-:Y:S06]  /*88f0*/  @!P0 BRA `(.L_x_195) ;  /* 0x0000000000308947 */ /* 0x000fec0003800000 */
[----:B------:R-:W1:Y:S02]  /*8900*/  LDC R5, c[0x0][0x8dc] ;  /* 0x00023700ff057b82 */ /* 0x000e640000000800 */
[----:B-1----:R-:W-:-:S05]  /*8910*/  IADD3 R5, P0, R16, R5, RZ ;  /* 0x0000000510057210 */ /* 0x002fca0007f1e0ff */
[----:B------:R-:W-:-:S04]  /*8920*/  IMAD.X R19, RZ, RZ, R17, P0 ;  /* 0x000000ffff137224 */ /* 0x000fc800000e0611 */
[----:B------:R-:W-:-:S04]  /*8930*/  IMAD.WIDE.U32 R6, R19, R14, RZ ;  /* 0x0000000e13067225 */ /* 0x000fc800078e00ff */
[----:B------:R-:W-:-:S04]  /*8940*/  IMAD.WIDE.U32 R6, P0, R5, R15, R6 ;  /* 0x0000000f05067225 */ /* 0x000fc80007800006 */
[----:B------:R-:W-:-:S04]  /*8950*/  IMAD.WIDE.U32 R4, R5, R14, RZ ;  /* 0x0000000e05047225 */ /* 0x000fc800078e00ff */
[----:B------:R-:W-:Y:S01]  /*8960*/  IMAD.MOV.U32 R4, RZ, RZ, R7 ;  /* 0x000000ffff047224 */ /* 0x000fe200078e0007 */
[----:B------:R-:W-:Y:S02]  /*8970*/  IADD3 RZ, P1, R5, R6, RZ ;  /* 0x0000000605ff7210 */ /* 0x000fe40007f3e0ff */
[----:B------:R-:W-:-:S03]  /*8980*/  IADD3.X R5, RZ, RZ, RZ, P0, !PT ;  /* 0x000000ffff057210 */ /* 0x000fc600007fe4ff */
[----:B------:R-:W-:-:S04]  /*8990*/  IMAD.WIDE.U32.X R4, R19, R15, R4, P1 ;  /* 0x0000000f13047225 */ /* 0x000fc800008e0404 */
[----:B------:R-:W-:Y:S01]  /*89a0*/  IMAD.MOV.U32 R22, RZ, RZ, R5 ;  /* 0x000000ffff167224 */ /* 0x000fe200078e0005 */
[----:B------:R-:W-:-:S07]  /*89b0*/  MOV R6, R4 ;  /* 0x0000000400067202 */ /* 0x000fce0000000f00 */
.L_x_195:
[----:B------:R-:W-:Y:S01]  /*89c0*/  ULDC UR4, c[0x0][0x154] ;  /* 0x0000550000047ab9 */ /* 0x000fe20000000800 */
[----:B------:R-:W1:Y:S01]  /*89d0*/  LDC R7, c[0x0][0x148] ;  /* 0x00005200ff077b82 */ /* 0x000e620000000800 */
[----:B------:R-:W-:Y:S01]  /*89e0*/  FMUL R14, R23, UR4 ;  /* 0x00000004170e7c20 */ /* 0x000fe20008400000 */
[----:B------:R-:W-:Y:S02]  /*89f0*/  ISETP.NE.AND P2, PT, R2, 0x1, PT ;  /* 0x000000010200780c */ /* 0x000fe40003f45270 */
[-CC-:B------:R-:W-:Y:S02]  /*8a00*/  SHF.R.U64 R19, R6, R21.reuse, R22.reuse ;  /* 0x0000001506137219 */ /* 0x180fe40000001216 */
[----:B------:R-:W-:Y:S01]  /*8a10*/  SHF.R.U32.HI R21, RZ, R21, R22 ;  /* 0x00000015ff157219 */ /* 0x000fe20000011616 */
[----:B------:R-:W2:Y:S01]  /*8a20*/  F2I.U32.TRUNC.NTZ R14, R14 ;  /* 0x0000000e000e7305 */ /* 0x000ea2000020f000 */
[----:B------:R-:W3:Y:S01]  /*8a30*/  LDC.64 R4, c[0x0][0x8c8] ;  /* 0x00023200ff047b82 */ /* 0x000ee20000000a00 */
[----:B------:R-:W-:-:S04]  /*8a40*/  IADD3 R23, P0, RZ, -R19, RZ ;  /* 0x80000013ff177210 */ /* 0x000fc80007f1e0ff */
[----:B------:R-:W-:-:S03]  /*8a50*/  IADD3.X R21, RZ, ~R21, RZ, P0, !PT ;  /* 0x80000015ff157210 */ /* 0x000fc600007fe4ff */
[----:B------:R-:W4:Y:S01]  /*8a60*/  LDC R22, c[0x0][0x8c0] ;  /* 0x00023000ff167b82 */ /* 0x000f220000000800 */
[----:B--2---:R-:W-:-:S07]  /*8a70*/  IMAD.MOV R15, RZ, RZ, -R14 ;  /* 0x000000ffff0f7224 */ /* 0x004fce00078e0a0e */
[----:B------:R-:W2:Y:S01]  /*8a80*/  LDC R26, c[0x0][0x8f0] ;  /* 0x00023c00ff1a7b82 */ /* 0x000ea20000000800 */
[----:B-1----:R-:W-:-:S07]  /*8a90*/  @P2 IMAD R18, R7, R15, R20 ;  /* 0x0000000f07122224 */ /* 0x002fce00078e0214 */
[----:B------:R-:W1:Y:S01]  /*8aa0*/  LDC.64 R14, c[0x0][0x8e8] ;  /* 0x00023a00ff0e7b82 */ /* 0x000e620000000a00 */
[----:B---3--:R-:W-:-:S04]  /*8ab0*/  IMAD R6, R21, R4, RZ ;  /* 0x0000000415067224 */ /* 0x008fc800078e02ff */
[C---:B------:R-:W-:Y:S02]  /*8ac0*/  IMAD R7, R23.reuse, R5, R6 ;  /* 0x0000000517077224 */ /* 0x040fe400078e0206 */
[----:B------:R-:W-:Y:S01]  /*8ad0*/  IMAD.WIDE.U32 R4, R23, R4, R16 ;  /* 0x0000000417047225 */ /* 0x000fe200078e0010 */
[----:B------:R-:W3:Y:S04]  /*8ae0*/  LDC R21, c[0x0][0x8b0] ;  /* 0x00022c00ff157b82 */ /* 0x000ee80000000800 */
[----:B------:R-:W-:-:S04]  /*8af0*/  IADD3 R5, R5, R7, RZ ;  /* 0x0000000705057210 */ /* 0x000fc80007ffe0ff */
[----:B------:R-:W5:Y:S01]  /*8b00*/  LDC R6, c[0x0][0x900] ;  /* 0x00024000ff067b82 */ /* 0x000f620000000800 */
[-CC-:B----4-:R-:W-:Y:S02]  /*8b10*/  SHF.R.U64 R25, R4, R22.reuse, R5.reuse ;  /* 0x0000001604197219 */ /* 0x190fe40000001205 */
[----:B------:R-:W-:-:S05]  /*8b20*/  SHF.R.U32.HI R4, RZ, R22, R5 ;  /* 0x00000016ff047219 */ /* 0x000fca0000011605 */
[----:B------:R-:W4:Y:S01]  /*8b30*/  LDC R22, c[0x0][0x8e0] ;  /* 0x00023800ff167b82 */ /* 0x000f220000000800 */
[----:B-1----:R-:W-:-:S04]  /*8b40*/  ISETP.NE.U32.AND P0, PT, R14, RZ, PT ;  /* 0x000000ff0e00720c */ /* 0x002fc80003f05070 */
[----:B------:R-:W-:-:S03]  /*8b50*/  ISETP.NE.AND.EX P0, PT, R15, RZ, PT, P0 ;  /* 0x000000ff0f00720c */ /* 0x000fc60003f05300 */
[----:B------:R-:W1:Y:S01]  /*8b60*/  LDC R23, c[0x0][0x8b8] ;  /* 0x00022e00ff177b82 */ /* 0x000e620000000800 */
[-CC-:B---3--:R-:W-:Y:S02]  /*8b70*/  SHF.R.U64 R24, R25, R21.reuse, R4.reuse ;  /* 0x0000001519187219 */ /* 0x188fe40000001204 */
[----:B------:R-:W-:-:S05]  /*8b80*/  SHF.R.U32.HI R5, RZ, R21, R4 ;  /* 0x00000015ff057219 */ /* 0x000fca0000011604 */
[----:B------:R-:W3:Y:S01]  /*8b90*/  LDC R20, c[0x0][0x8a8] ;  /* 0x00022a00ff147b82 */ /* 0x000ee20000000800 */
[-CC-:B-----5:R-:W-:Y:S02]  /*8ba0*/  SHF.R.U64 R21, R24, R6.reuse, R5.reuse ;  /* 0x0000000618157219 */ /* 0x1a0fe40000001205 */
[----:B------:R-:W-:-:S03]  /*8bb0*/  SHF.R.U32.HI R27, RZ, R6, R5 ;  /* 0x00000006ff1b7219 */ /* 0x000fc60000011605 */
[----:B------:R-:W-:Y:S01]  /*8bc0*/  IMAD.MOV.U32 R4, RZ, RZ, R21 ;  /* 0x000000ffff047224 */ /* 0x000fe200078e0015 */
[----:B------:R-:W-:Y:S01]  /*8bd0*/  MOV R5, R27 ;  /* 0x0000001b00057202 */ /* 0x000fe20000000f00 */
[----:B--2---:R-:W-:Y:S06]  /*8be0*/  @!P0 BRA `(.L_x_196) ;  /* 0x0000000000288947 */ /* 0x004fec0003800000 */
[----:B------:R-:W2:Y:S02]  /*8bf0*/  LDC R4, c[0x0][0x8f4] ;  /* 0x00023d00ff047b82 */ /* 0x000ea40000000800 */
[----:B--2---:R-:W-:-:S05]  /*8c00*/  IADD3 R5, P0, R21, R4, RZ ;  /* 0x0000000415057210 */ /* 0x004fca0007f1e0ff */
[----:B------:R-:W-:-:S04]  /*8c10*/  IMAD.X R27, RZ, RZ, R27, P0 ;  /* 0x000000ffff1b7224 */ /* 0x000fc800000e061b */
[----:B------:R-:W-:-:S04]  /*8c20*/  IMAD.WIDE.U32 R6, R27, R14, RZ ;  /* 0x0000000e1b067225 */ /* 0x000fc800078e00ff */
[----:B------:R-:W-:-:S04]  /*8c30*/  IMAD.WIDE.U32 R6, P0, R5, R15, R6 ;  /* 0x0000000f05067225 */ /* 0x000fc80007800006 */
[----:B------:R-:W-:-:S04]  /*8c40*/  IMAD.WIDE.U32 R4, R5, R14, RZ ;  /* 0x0000000e05047225 */ /* 0x000fc800078e00ff */
[----:B------:R-:W-:Y:S01]  /*8c50*/  IMAD.MOV.U32 R4, RZ, RZ, R7 ;  /* 0x000000ffff047224 */ /* 0x000fe200078e0007 */
[----:B------:R-:W-:Y:S02]  /*8c60*/  IADD3 RZ, P1, R5, R6, RZ ;  /* 0x0000000605ff7210 */ /* 0x000fe40007f3e0ff */
[----:B------:R-:W-:-:S03]  /*8c70*/  IADD3.X R5, RZ, RZ, RZ, P0, !PT ;  /* 0x000000ffff057210 */ /* 0x000fc600007fe4ff */
[----:B------:R-:W-:-:S08]  /*8c80*/  IMAD.WIDE.U32.X R4, R27, R15, R4, P1 ;  /* 0x0000000f1b047225 */ /* 0x000fd000008e0404 */
.L_x_196:
[----:B------:R-:W-:Y:S01]  /*8c90*/  SHF.R.U64 R26, R4, R26, R5 ;  /* 0x0000001a041a7219 */ /* 0x000fe20000001205 */
[----:B------:R-:W-:Y:S01]  /*8ca0*/  IMAD.MOV.U32 R7, RZ, RZ, 0x1 ;  /* 0x00000001ff077424 */ /* 0x000fe200078e00ff */
[----:B------:R-:W-:Y:S02]  /*8cb0*/  LOP3.LUT R5, R24, R13, RZ, 0xc0, !PT ;  /* 0x0000000d18057212 */ /* 0x000fe400078ec0ff */
[----:B------:R-:W-:Y:S02]  /*8cc0*/  IADD3 R4, -R26, RZ, RZ ;  /* 0x000000ff1a047210 */ /* 0x000fe40007ffe1ff */
[----:B------:R-:W-:Y:S01]  /*8cd0*/  LOP3.LUT R25, R25, R12, RZ, 0xc0, !PT ;  /* 0x0000000c19197212 */ /* 0x000fe200078ec0ff */
[----:B------:R-:W-:Y:S01]  /*8ce0*/  IMAD R5, R10, R26, R5 ;  /* 0x0000001a0a057224 */ /* 0x000fe200078e0205 */
[----:B------:R-:W-:Y:S01]  /*8cf0*/  MOV R6, R19 ;  /* 0x0000001300067202 */ /* 0x000fe20000000f00 */
[----:B----4-:R-:W-:Y:S02]  /*8d00*/  IMAD R21, R4, R22, R21 ;  /* 0x0000001604157224 */ /* 0x010fe400078e0215 */
[----:B-1----:R-:W-:-:S02]  /*8d10*/  IMAD R18, R5, R23, R18 ;  /* 0x0000001705127224 */ /* 0x002fc400078e0212 */
[----:B---3--:R-:W-:-:S05]  /*8d20*/  IMAD R21, R21, R20, R25 ;  /* 0x0000001415157224 */ /* 0x008fca00078e0219 */
[----:B------:R-:W-:Y:S02]  /*8d30*/  SEL R4, R21, R18, !P2 ;  /* 0x0000001215047207 */ /* 0x000fe40005000000 */
[----:B------:R-:W-:-:S07]  /*8d40*/  SEL R5, R18, R21, !P2 ;  /* 0x0000001512057207 */ /* 0x000fce0005000000 */
.L_x_194:
[----:B------:R-:W-:-:S13]  /*8d50*/  LOP3.LUT P0, RZ, R7, 0xff, RZ, 0xc0, !PT ;  /* 0x000000ff07ff7812 */ /* 0x000fda000780c0ff */
[----:B------:R-:W-:Y:S05]  /*8d60*/  @P0 BRA `(.L_x_197) ;  /* 0xfffffff400280947 */ /* 0x000fea000383ffff */
.L_x_177:
[----:B------:R-:W-:Y:S01]  /*8d70*/  ELECT P0, URZ, PT ;  /* 0x00000000003f782f */ /* 0x000fe20003800000 */
[----:B------:R-:W-:-:S12]  /*8d80*/  BSSY B0, `(.L_x_198) ;  /* 0x0000013000007945 */ /* 0x000fd80003800000 */
[----:B------:R-:W-:Y:S05]  /*8d90*/  @!P0 BRA `(.L_x_199) ;  /* 0x0000000000448947 */ /* 0x000fea0003800000 */
[----:B------:R-:W-:-:S04]  /*8da0*/  LOP3.LUT R0, R0, 0x2, RZ, 0xfc, !PT ;  /* 0x0000000200007812 */ /* 0x000fc800078efcff */
[----:B------:R-:W-:-:S13]  /*8db0*/  ISETP.NE.AND P1, PT, R0, 0x3, PT ;  /* 0x000000030000780c */ /* 0x000fda0003f25270 */
[----:B------:R-:W-:Y:S05]  /*8dc0*/  @!P1 BRA `(.L_x_200) ;  /* 0x0000000000049947 */ /* 0x000fea0003800000 */
[----:B------:R-:W-:Y:S01]  /*8dd0*/  BPT.TRAP 0x1 ;  /* 0x000000040000795c */ /* 0x000fe20000300000 */
.L_x_200:
[----:B------:R-:W-:Y:S01]  /*8de0*/  IMAD.U32 R3, RZ, RZ, UR43 ;  /* 0x0000002bff037e24 */ /* 0x000fe2000f8e00ff */
[----:B------:R-:W-:Y:S02]  /*8df0*/  MOV R2, 0x400 ;  /* 0x0000040000027802 */ /* 0x000fe40000000f00 */
[----:B------:R-:W-:Y:S02]  /*8e00*/  SHF.L.U32 R0, R9, 0x1f, RZ ;  /* 0x0000001f09007819 */ /* 0x000fe400000006ff */
[----:B------:R-:W-:-:S04]  /*8e10*/  LEA R3, R3, R2, 0x18 ;  /* 0x0000000203037211 */ /* 0x000fc800078ec0ff */
[----:B------:R-:W2:Y:S02]  /*8e20*/  SYNCS.PHASECHK.TRANS64.TRYWAIT P0, [R3+URZ+0x120], R0 ;  /* 0x00012000030075a7 */ /* 0x000ea4000800017f */
[----:B--2---:R-:W-:Y:S05]  /*8e30*/  @!P0 BRA `(.L_x_201) ;  /* 0x0000001800808947 */ /* 0x004fea0003800000 */
.L_x_242:
[----:B------:R-:W-:Y:S05]  /*8e40*/  @!P1 BRA `(.L_x_202) ;  /* 0x0000000000049947 */ /* 0x000fea0003800000 */
[----:B------:R-:W-:Y:S01]  /*8e50*/  BPT.TRAP 0x1 ;  /* 0x000000040000795c */ /* 0x000fe20000300000 */
.L_x_202:
[----:B--2---:R-:W-:-:S07]  /*8e60*/  SHF.L.U32 R0, R9, 0x1f, RZ ;  /* 0x0000001f09007819 */ /* 0x004fce00000006ff */
.L_x_203:
[----:B--2---:R2:W3:Y:S02]  /*8e70*/  SYNCS.PHASECHK.TRANS64.TRYWAIT P0, [R3+URZ+0x128], R0 ;  /* 0x00012800030075a7 */ /* 0x0044e4000800017f */
[----:B---3--:R-:W-:Y:S05]  /*8e80*/  @!P0 NANOSLEEP.SYNCS 0x989680 ;  /* 0x009896800000895d */ /* 0x008fea0003900000 */
[----:B------:R-:W3:Y:S02]  /*8e90*/  @!P0 SYNCS.PHASECHK.TRANS64 P0, [R3+URZ+0x128], R0 ;  /* 0x00012800030085a7 */ /* 0x000ee4000800007f */
[----:B---3--:R-:W-:Y:S05]  /*8ea0*/  @!P0 BRA `(.L_x_203) ;  /* 0xfffffffc00f08947 */ /* 0x008fea000383ffff */
.L_x_199:
[----:B------:R-:W-:Y:S05]  /*8eb0*/  BSYNC B0 ;  /* 0x0000000000007941 */ /* 0x000fea0003800000 */
.L_x_198:
[----:B------:R-:W-:Y:S05]  /*8ec0*/  EXIT ;  /* 0x000000000000794d */ /* 0x000fea0003800000 */
.L_x_172:
[----:B------:R-:W-:Y:S01]  /*8ed0*/  LOP3.LUT P0, RZ, R12, 0xff, RZ, 0xc0, !PT ;  /* 0x000000ff0cff7812 */ /* 0x000fe2000780c0ff */
[----:B------:R-:W-:Y:S01]  /*8ee0*/  IMAD.MOV.U32 R12, RZ, RZ, RZ ;  /* 0x000000ffff0c7224 */ /* 0x000fe200078e00ff */
[----:B------:R-:W-:-:S11]  /*8ef0*/  MOV R0, 0x1 ;  /* 0x0000000100007802 */ /* 0x000fd60000000f00 */
[----:B------:R-:W-:Y:S05]  /*8f00*/  @!P0 BRA `(.L_x_204) ;  /* 0x0000000c00188947 */ /* 0x000fea0003800000 */
[----:B------:R-:W1:Y:S01]  /*8f10*/  LDC R0, c[0x0][0x28c] ;  /* 0x0000a300ff007b82 */ /* 0x000e620000000800 */
[C---:B------:R-:W-:Y:S01]  /*8f20*/  LOP3.LUT P2, RZ, R18.reuse, 0x7f, RZ, 0xc0, !PT ;  /* 0x0000007f12ff7812 */ /* 0x040fe2000784c0ff */
[----:B------:R-:W-:Y:S01]  /*8f30*/  ULDC UR5, c[0x0][0x900] ;  /* 0x0002400000057ab9 */ /* 0x000fe20000000800 */
[----:B------:R-:W-:Y:S01]  /*8f40*/  LOP3.LUT P0, RZ, R18, 0x1f, RZ, 0xc0, !PT ;  /* 0x0000001f12ff7812 */ /* 0x000fe2000780c0ff */
[----:B------:R-:W-:Y:S01]  /*8f50*/  UMOV UR6, 0xffffffff ;  /* 0xffffffff00067882 */ /* 0x000fe20000000000 */
[----:B------:R-:W-:Y:S01]  /*8f60*/  BSSY B0, `(.L_x_204) ;  /* 0x00000c0000007945 */ /* 0x000fe20003800000 */
[----:B------:R-:W-:Y:S01]  /*8f70*/  USHF.L.U32 UR6, UR6, UR5, URZ ;  /* 0x0000000506067299 */ /* 0x000fe2000800063f */
[----:B------:R-:W-:Y:S01]  /*8f80*/  IMAD.MOV.U32 R13, RZ, RZ, 0x1 ;  /* 0x00000001ff0d7424 */ /* 0x000fe200078e00ff */
[----:B------:R-:W-:Y:S01]  /*8f90*/  LOP3.LUT R11, R19, 0x2, RZ, 0xfc, !PT ;  /* 0x00000002130b7812 */ /* 0x000fe200078efcff */
[----:B------:R-:W-:Y:S01]  /*8fa0*/  IMAD.MOV.U32 R12, RZ, RZ, RZ ;  /* 0x000000ffff0c7224 */ /* 0x000fe200078e00ff */
[----:B------:R-:W-:Y:S01]  /*8fb0*/  PLOP3.LUT P0, PT, P0, P2, PT, 0x8a, 0x0 ;  /* 0x000000000000781c */ /* 0x000fe20000705172 */
[----:B------:R-:W-:Y:S01]  /*8fc0*/  ULDC UR4, c[0x0][0x8a8] ;  /* 0x00022a0000047ab9 */ /* 0x000fe20000000800 */
[----:B------:R-:W-:Y:S01]  /*8fd0*/  UMOV UR7, 0x1 ;  /* 0x0000000100077882 */ /* 0x000fe20000000000 */
[----:B------:R-:W-:-:S02]  /*8fe0*/  UIADD3 UR15, UR4, -0x1, URZ ;  /* 0xffffffff040f7890 */ /* 0x000fc4000fffe03f */
[----:B------:R-:W-:Y:S02]  /*8ff0*/  USHF.L.U32 UR17, UR7, UR5, URZ ;  /* 0x0000000507117299 */ /* 0x000fe4000800063f */
[----:B------:R-:W-:Y:S01]  /*9000*/  ULOP3.LUT UR16, URZ, UR6, URZ, 0x33, !UPT ;  /* 0x000000063f107292 */ /* 0x000fe2000f8e333f */
[----:B------:R-:W-:Y:S01]  /*9010*/  ULDC.64 UR20, c[0x0][0x198] ;  /* 0x0000660000147ab9 */ /* 0x000fe20000000a00 */
[----:B-1----:R-:W-:-:S04]  /*9020*/  IADD3 R0, R0, 0x3f, RZ ;  /* 0x0000003f00007810 */ /* 0x002fc80007ffe0ff */
[----:B------:R-:W-:-:S04]  /*9030*/  SHF.R.S32.HI R3, RZ, 0x1f, R0 ;  /* 0x0000001fff037819 */ /* 0x000fc80000011400 */
[----:B------:R-:W-:Y:S02]  /*9040*/  LEA.HI R3, R3, R0, RZ, 0x6 ;  /* 0x0000000003037211 */ /* 0x000fe400078f30ff */
[----:B------:R-:W-:Y:S02]  /*9050*/  MOV R0, 0x1 ;  /* 0x0000000100007802 */ /* 0x000fe40000000f00 */
[----:B------:R-:W-:-:S04]  /*9060*/  SHF.R.S32.HI R3, RZ, 0x6, R3 ;  /* 0x00000006ff037819 */ /* 0x000fc80000011403 */
[----:B------:R-:W-:-:S07]  /*9070*/  IADD3 R10, R3, 0x1, RZ ;  /* 0x00000001030a7810 */ /* 0x000fce0007ffe0ff */
.L_x_216:
[----:B------:R-:W-:-:S03]  /*9080*/  UMOV UR4, 0xffffffff ;  /* 0xffffffff00047882 */ /* 0x000fc60000000000 */
[----:B------:R-:W-:Y:S05]  /*9090*/  BRA.DIV UR4, `(.L_x_205) ;  /* 0x0000001604fc7947 */ /* 0x000fea000b800000 */
[----:B------:R-:W-:-:S13]  /*90a0*/  ELECT P6, URZ, PT ;  /* 0x00000000003f782f */ /* 0x000fda00038c0000 */
.L_x_245:
[----:B------:R-:W1:Y:S01]  /*90b0*/  LDC R7, c[0x0][0x28c] ;  /* 0x0000a300ff077b82 */ /* 0x000e620000000800 */
[----:B------:R-:W-:Y:S01]  /*90c0*/  BSSY B1, `(.L_x_206) ;  /* 0x0000037000017945 */ /* 0x000fe20003800000 */
[----:B-1----:R-:W-:-:S13]  /*90d0*/  ISETP.LT.OR P6, PT, R7, 0x1, !P6 ;  /* 0x000000010700780c */ /* 0x002fda00077c1670 */
[----:B------:R-:W-:Y:S05]  /*90e0*/  @P6 BRA `(.L_x_207) ;  /* 0x0000000000d06947 */ /* 0x000fea0003800000 */
[----:B------:R-:W-:Y:S01]  /*90f0*/  IMAD.SHL.U32 R14, R4, 0x40, RZ ;  /* 0x00000040040e7824 */ /* 0x000fe200078e00ff */
[----:B------:R-:W-:Y:S01]  /*9100*/  SHF.L.U32 R15, R5, 0x7, RZ ;  /* 0x00000007050f7819 */ /* 0x000fe200000006ff */
[----:B------:R-:W-:Y:S01]  /*9110*/  IMAD.MOV.U32 R20, RZ, RZ, RZ ;  /* 0x000000ffff147224 */ /* 0x000fe200078e00ff */
[----:B------:R-:W-:Y:S01]  /*9120*/  MOV R4, R10 ;  /* 0x0000000a00047202 */ /* 0x000fe20000000f00 */
[----:B------:R-:W-:Y:S01]  /*9130*/  IMAD.MOV.U32 R5, RZ, RZ, R0 ;  /* 0x000000ffff057224 */ /* 0x000fe200078e0000 */
[----:B------:R-:W-:-:S07]  /*9140*/  MOV R7, R12 ;  /* 0x0000000c00077202 */ /* 0x000fce0000000f00 */
.L_x_211:
[----:B------:R-:W1:Y:S01]  /*9150*/  S2R R9, SR_CgaCtaId ;  /* 0x0000000000097919 */ /* 0x000e620000008800 */
[----:B------:R-:W-:-:S04]  /*9160*/  MOV R8, 0x400 ;  /* 0x0000040000087802 */ /* 0x000fc80000000f00 */
[----:B-1----:R-:W-:Y:S02]  /*9170*/  LEA R18, R9, R8, 0x18 ;  /* 0x0000000809127211 */ /* 0x002fe400078ec0ff */
[----:B------:R-:W-:Y:S01]  /*9180*/  SHF.L.U32 R8, R5, 0x1f, RZ ;  /* 0x0000001f05087819 */ /* 0x000fe200000006ff */
[----:B------:R-:W1:Y:S02]  /*9190*/  @!P2 LDC R9, c[0x0][0x500] ;  /* 0x00014000ff09ab82 */ /* 0x000e640000000800 */
[----:B------:R-:W-:-:S04]  /*91a0*/  IMAD R21, R7, 0x8, R18 ;  /* 0x0000000807157824 */ /* 0x000fc800078e0212 */
[----:B------:R-:W2:Y:S02]  /*91b0*/  SYNCS.PHASECHK.TRANS64.TRYWAIT P1, [R21+URZ+0x88], R8 ;  /* 0x00008808150075a7 */ /* 0x000ea4000802017f */
[----:B--2---:R-:W-:Y:S05]  /*91c0*/  @!P1 BRA `(.L_x_208) ;  /* 0x0000001400d09947 */ /* 0x004fea0003800000 */
.L_x_246:
[----:B--2---:R-:W-:Y:S01]  /*91d0*/  PRMT R8, R11, 0x9910, RZ ;  /* 0x000099100b087816 */ /* 0x004fe200000000ff */
[----:B-1----:R1:W-:Y:S03]  /*91e0*/  @!P2 SYNCS.ARRIVE.TRANS64 RZ, [R21+URZ], R9 ;  /* 0x0000000915ffa9a7 */ /* 0x0023e6000800003f */
[----:B------:R-:W-:-:S13]  /*91f0*/  ISETP.NE.AND P1, PT, R8, 0x2, PT ;  /* 0x000000020800780c */ /* 0x000fda0003f25270 */
[----:B-1----:R-:W-:Y:S05]  /*9200*/  @P1 BRA `(.L_x_209) ;  /* 0x0000000000041947 */ /* 0x002fea0003800000 */
[----:B------:R-:W-:Y:S01]  /*9210*/  BPT.TRAP 0x1 ;  /* 0x000000040000795c */ /* 0x000fe20000300000 */
.L_x_209:
[----:B------:R-:W-:Y:S05]  /*9220*/  @P0 BRA `(.L_x_210) ;  /* 0x0000000000040947 */ /* 0x000fea0003800000 */
[----:B------:R-:W-:Y:S01]  /*9230*/  BPT.TRAP 0x1 ;  /* 0x000000040000795c */ /* 0x000fe20000300000 */
.L_x_210:
[C---:B------:R-:W-:Y:S01]  /*9240*/  LEA R8, R7.reuse, R18, 0xd ;  /* 0x0000001207087211 */ /* 0x040fe200078e68ff */
[----:B------:R-:W-:Y:S01]  /*9250*/  IMAD R18, R7, 0x1000, R18 ;  /* 0x0000100007127824 */ /* 0x000fe200078e0212 */
[----:B------:R-:W-:Y:S01]  /*9260*/  R2UR UR9, R21 ;  /* 0x00000000150972ca */ /* 0x000fe200000e0000 */
[----:B------:R-:W-:Y:S01]  /*9270*/  VIADD R4, R4, 0xffffffff ;  /* 0xffffffff04047836 */ /* 0x000fe20000000000 */
[----:B------:R-:W-:Y:S01]  /*9280*/  R2UR UR5, R8 ;  /* 0x00000000080572ca */ /* 0x000fe200000e0000 */
[----:B------:R-:W-:Y:S01]  /*9290*/  UIADD3 UR4, UP0, UR20, 0xf0, URZ ;  /* 0x000000f014047890 */ /* 0x000fe2000ff1e03f */
[----:B------:R-:W-:Y:S01]  /*92a0*/  R2UR UR8, R18 ;  /* 0x00000000120872ca */ /* 0x000fe200000e0000 */
[----:B------:R-:W-:Y:S01]  /*92b0*/  UIADD3 UR22, UP1, UR20, 0x1f0, URZ ;  /* 0x000001f014167890 */ /* 0x000fe2000ff3e03f */
[----:B------:R-:W-:Y:S01]  /*92c0*/  R2UR UR11, R15 ;  /* 0x000000000f0b72ca */ /* 0x000fe200000e0000 */
[----:B------:R-:W-:Y:S01]  /*92d0*/  UMOV UR6, 0x0 ;  /* 0x0000000000067882 */ /* 0x000fe20000000000 */
[----:B------:R-:W-:Y:S01]  /*92e0*/  R2UR UR10, R20 ;  /* 0x00000000140a72ca */ /* 0x000fe200000e0000 */
[----:B------:R-:W-:Y:S01]  /*92f0*/  UIADD3.X UR23, URZ, UR21, URZ, UP1, !UPT ;  /* 0x000000153f177290 */ /* 0x000fe20008ffe43f */
[----:B------:R-:W-:Y:S01]  /*9300*/  R2UR UR12, R6 ;  /* 0x00000000060c72ca */ /* 0x000fe200000e0000 */
[----:B------:R-:W-:Y:S01]  /*9310*/  UMOV UR7, 0x10000000 ;  /* 0x1000000000077882 */ /* 0x000fe20000000000 */
[----:B------:R-:W-:-:S02]  /*9320*/  R2UR UR18, R14 ;  /* 0x000000000e1272ca */ /* 0x000fc400000e0000 */
[----:B------:R-:W-:Y:S01]  /*9330*/  ISETP.GT.AND P3, PT, R4, 0x1, PT ;  /* 0x000000010400780c */ /* 0x000fe20003f64270 */
[----:B------:R-:W-:Y:S01]  /*9340*/  UIADD3 UR13, UR5, 0x4300, URZ ;  /* 0x00004300050d7890 */ /* 0x000fe2000fffe03f */
[----:B------:R-:W-:Y:S01]  /*9350*/  IADD3 R7, R7, 0x1, RZ ;  /* 0x0000000107077810 */ /* 0x000fe20007ffe0ff */
[----:B------:R-:W-:Y:S01]  /*9360*/  UIADD3.X UR5, URZ, UR21, URZ, UP0, !UPT ;  /* 0x000000153f057290 */ /* 0x000fe200087fe43f */
[----:B------:R-:W-:Y:S01]  /*9370*/  IADD3 R20, R20, 0x40, RZ ;  /* 0x0000004014147810 */ /* 0x000fe20007ffe0ff */
[----:B------:R-:W-:Y:S01]  /*9380*/  UIADD3 UR14, UR8, 0x26300, URZ ;  /* 0x00026300080e7890 */ /* 0x000fe2000fffe03f */
[----:B------:R-:W-:Y:S02]  /*9390*/  ISETP.NE.AND P1, PT, R7, 0x11, PT ;  /* 0x000000110700780c */ /* 0x000fe40003f25270 */
[----:B------:R-:W-:Y:S02]  /*93a0*/  UMOV UR8, UR13 ;  /* 0x0000000d00087c82 */ /* 0x000fe40008000000 */
[----:B------:R-:W-:-:S02]  /*93b0*/  SEL R8, RZ, 0x1, P1 ;  /* 0x00000001ff087807 */ /* 0x000fc40000800000 */
[----:B------:R1:W-:Y:S01]  /*93c0*/  UTMALDG.3D [UR8], [UR4], desc[UR6] ;  /* 0x00000608040075b4 */ /* 0x0003e20008011000 */
[----:B------:R-:W-:Y:S02]  /*93d0*/  SEL R7, R7, RZ, P1 ;  /* 0x000000ff07077207 */ /* 0x000fe40000800000 */
[----:B------:R-:W-:Y:S01]  /*93e0*/  LOP3.LUT R5, R5, R8, RZ, 0x3c, !PT ;  /* 0x0000000805057212 */ /* 0x000fe200078e3cff */
[----:B-1----:R-:W-:Y:S01]  /*93f0*/  UMOV UR8, UR14 ;  /* 0x0000000e00087c82 */ /* 0x002fe20008000000 */
[----:B------:R-:W-:Y:S02]  /*9400*/  UMOV UR11, UR18 ;  /* 0x00000012000b7c82 */ /* 0x000fe40008000000 */
[----:B------:R1:W-:Y:S02]  /*9410*/  UTMALDG.3D [UR8], [UR22], desc[UR6] ;  /* 0x00000608160075b4 */ /* 0x0003e40008011000 */
[----:B-1----:R-:W-:Y:S05]  /*9420*/  @P3 BRA `(.L_x_211) ;  /* 0xfffffffc00483947 */ /* 0x002fea000383ffff */
.L_x_207:
[----:B------:R-:W-:Y:S05]  /*9430*/  BSYNC B1 ;  /* 0x0000000000017941 */ /* 0x000fea0003800000 */
.L_x_206:
[----:B------:R-:W-:Y:S01]  /*9440*/  LOP3.LUT P3, RZ, R13, 0xff, RZ, 0xc0, !PT ;  /* 0x000000ff0dff7812 */ /* 0x000fe2000786c0ff */
[----:B------:R-:W-:Y:S01]  /*9450*/  IMAD.IADD R12, R3, 0x1, R12 ;  /* 0x00000001030c7824 */ /* 0x000fe200078e020c */
[----:B------:R-:W-:Y:S01]  /*9460*/  IADD3 R16, P4, R16, UR36, RZ ;  /* 0x0000002410107c10 */ /* 0x000fe2000ff9e0ff */
[----:B------:R-:W-:Y:S01]  /*9470*/  ULDC.64 UR4, c[0x0][0x8f8] ;  /* 0x00023e0000047ab9 */ /* 0x000fe20000000a00 */
[----:B------:R-:W-:Y:S01]  /*9480*/  BSSY B1, `(.L_x_212) ;  /* 0x000006b000017945 */ /* 0x000fe20003800000 */
[----:B------:R-:W-:Y:S02]  /*9490*/  PRMT R13, RZ, 0x7610, R13 ;  /* 0x00007610ff0d7816 */ /* 0x000fe4000000000d */
[----:B------:R-:W-:Y:S02]  /*94a0*/  ISETP.GT.U32.AND P1, PT, R12, 0x10, PT ;  /* 0x000000100c00780c */ /* 0x000fe40003f24070 */
[----:B------:R-:W-:Y:S02]  /*94b0*/  IADD3.X R17, R17, UR42, RZ, P4, !PT ;  /* 0x0000002a11117c10 */ /* 0x000fe4000a7fe4ff */
[----:B------:R-:W-:-:S02]  /*94c0*/  ISETP.LT.U32.AND P1, PT, R3, 0x11, P1 ;  /* 0x000000110300780c */ /* 0x000fc40000f21070 */
[----:B------:R-:W1:Y:S01]  /*94d0*/  @P3 S2R R5, SR_CgaCtaId ;  /* 0x0000000000053919 */ /* 0x000e620000008800 */
[----:B------:R-:W-:-:S04]  /*94e0*/  @P3 MOV R4, 0x400 ;  /* 0x0000040000043802 */ /* 0x000fc80000000f00 */
[----:B-1----:R-:W-:Y:S01]  /*94f0*/  @P3 LEA R6, R5, R4, 0x18 ;  /* 0x0000000405063211 */ /* 0x002fe200078ec0ff */
[----:B------:R-:W-:-:S03]  /*9500*/  IMAD.WIDE.U32 R4, R12, -0xf0f0f0f, RZ ;  /* 0xf0f0f0f10c047825 */ /* 0x000fc600078e00ff */
[----:B------:R1:W-:Y:S01]  /*9510*/  @P3 SYNCS.ARRIVE.TRANS64.A1T0 RZ, [R6+URZ+0x138], RZ ;  /* 0x000138ff06ff39a7 */ /* 0x0003e2000810003f */
[----:B------:R-:W-:Y:S01]  /*9520*/  ISETP.GE.U32.AND P3, PT, R3, 0x11, PT ;  /* 0x000000110300780c */ /* 0x000fe20003f66070 */
[----:B------:R-:W-:Y:S01]  /*9530*/  IMAD.MOV.U32 R4, RZ, RZ, -0x1 ;  /* 0xffffffffff047424 */ /* 0x000fe200078e00ff */
[----:B------:R-:W-:Y:S02]  /*9540*/  SHF.R.U32.HI R7, RZ, 0x4, R5 ;  /* 0x00000004ff077819 */ /* 0x000fe40000011605 */
[----:B------:R-:W-:Y:S02]  /*9550*/  SEL R5, RZ, 0x1, !P1 ;  /* 0x00000001ff057807 */ /* 0x000fe40004800000 */
[----:B------:R-:W-:Y:S01]  /*9560*/  ISETP.GE.U32.AND P1, PT, R16, UR4, PT ;  /* 0x0000000410007c0c */ /* 0x000fe2000bf26070 */
[----:B------:R-:W-:Y:S01]  /*9570*/  IMAD R12, R7, -0x11, R12 ;  /* 0xffffffef070c7824 */ /* 0x000fe200078e020c */
[----:B------:R-:W-:Y:S02]  /*9580*/  LOP3.LUT R0, R0, R5, RZ, 0x3c, !PT ;  /* 0x0000000500007212 */ /* 0x000fe400078e3cff */
[----:B------:R-:W-:-:S02]  /*9590*/  ISETP.GE.U32.AND.EX P1, PT, R17, UR5, PT, P1 ;  /* 0x0000000511007c0c */ /* 0x000fc4000bf26110 */
[----:B------:R-:W-:Y:S02]  /*95a0*/  MOV R5, 0xffffffff ;  /* 0xffffffff00057802 */ /* 0x000fe40000000f00 */
[--C-:B------:R-:W-:Y:S02]  /*95b0*/  @P3 LOP3.LUT R0, R0, 0x1, R7.reuse, 0x78, !PT ;  /* 0x0000000100003812 */ /* 0x100fe400078e7807 */
[----:B-1----:R-:W-:Y:S02]  /*95c0*/  MOV R6, 0xffffffff ;  /* 0xffffffff00067802 */ /* 0x002fe40000000f00 */
[----:B------:R-:W-:-:S05]  /*95d0*/  PRMT R7, RZ, 0x7610, R7 ;  /* 0x00007610ff077816 */ /* 0x000fca0000000007 */
[----:B------:R-:W-:Y:S05]  /*95e0*/  @P1 BRA `(.L_x_213) ;  /* 0x0000000400501947 */ /* 0x000fea0003800000 */
[----:B------:R-:W-:Y:S01]  /*95f0*/  ULDC.64 UR4, c[0x0][0x8d0] ;  /* 0x0002340000047ab9 */ /* 0x000fe20000000a00 */
[----:B------:R-:W1:Y:S01]  /*9600*/  S2R R15, SR_CTAID.X ;  /* 0x00000000000f7919 */ /* 0x000e620000002500 */
[----:B------:R-:W-:Y:S01]  /*9610*/  ISETP.NE.U32.AND P1, PT, RZ, UR4, PT ;  /* 0x00000004ff007c0c */ /* 0x000fe2000bf25070 */
[----:B------:R-:W-:Y:S01]  /*9620*/  ULDC UR7, c[0x0][0x8d8] ;  /* 0x0002360000077ab9 */ /* 0x000fe20000000800 */
[----:B------:R-:W-:Y:S01]  /*9630*/  IMAD.MOV.U32 R4, RZ, RZ, R16 ;  /* 0x000000ffff047224 */ /* 0x000fe200078e0010 */
[----:B------:R-:W2:Y:S01]  /*9640*/  S2R R14, SR_CTAID.Y ;  /* 0x00000000000e7919 */ /* 0x000ea20000002600 */
[----:B------:R-:W-:Y:S02]  /*9650*/  ISETP.NE.AND.EX P1, PT, RZ, UR5, PT, P1 ;  /* 0x00000005ff007c0c */ /* 0x000fe4000bf25310 */
[----:B------:R-:W-:-:S11]  /*9660*/  MOV R5, R17 ;  /* 0x0000001100057202 */ /* 0x000fd60000000f00 */
[----:B------:R-:W-:Y:S05]  /*9670*/  @!P1 BRA `(.L_x_214) ;  /* 0x0000000000289947 */ /* 0x000fea0003800000 */
[----:B------:R-:W-:Y:S02]  /*9680*/  ULDC UR6, c[0x0][0x8dc] ;  /* 0x0002370000067ab9 */ /* 0x000fe40000000800 */
[----:B------:R-:W-:-:S05]  /*9690*/  IADD3 R9, P1, R16, UR6, RZ ;  /* 0x0000000610097c10 */ /* 0x000fca000ff3e0ff */
[----:B------:R-:W-:-:S04]  /*96a0*/  IMAD.X R21, RZ, RZ, R17, P1 ;  /* 0x000000ffff157224 */ /* 0x000fc800008e0611 */
[----:B------:R-:W-:-:S04]  /*96b0*/  IMAD.WIDE.U32 R6, R21, UR4, RZ ;  /* 0x0000000415067c25 */ /* 0x000fc8000f8e00ff */
[----:B------:R-:W-:-:S04]  /*96c0*/  IMAD.WIDE.U32 R6, P1, R9, UR5, R6 ;  /* 0x0000000509067c25 */ /* 0x000fc8000f820006 */
[----:B------:R-:W-:Y:S01]  /*96d0*/  IMAD.WIDE.U32 R8, R9, UR4, RZ ;  /* 0x0000000409087c25 */ /* 0x000fe2000f8e00ff */
[----:B------:R-:W-:-:S03]  /*96e0*/  IADD3.X R5, RZ, RZ, RZ, P1, !PT ;  /* 0x000000ffff057210 */ /* 0x000fc60000ffe4ff */
[----:B------:R-:W-:Y:S01]  /*96f0*/  IMAD.MOV.U32 R4, RZ, RZ, R7 ;  /* 0x000000ffff047224 */ /* 0x000fe200078e0007 */
[----:B------:R-:W-:-:S05]  /*9700*/  IADD3 RZ, P1, R9, R6, RZ ;  /* 0x0000000609ff7210 */ /* 0x000fca0007f3e0ff */
[----:B------:R-:W-:-:S08]  /*9710*/  IMAD.WIDE.U32.X R4, R21, UR5, R4, P1 ;  /* 0x0000000515047c25 */ /* 0x000fd000088e0404 */
.L_x_214:
[--C-:B------:R-:W-:Y:S01]  /*9720*/  SHF.R.U64 R8, R4, UR7, R5.reuse ;  /* 0x0000000704087c19 */ /* 0x100fe20008001205 */
[----:B------:R-:W-:Y:S01]  /*9730*/  ULDC.64 UR4, c[0x0][0x8c8] ;  /* 0x0002320000047ab9 */ /* 0x000fe20000000a00 */
[----:B------:R-:W-:Y:S01]  /*9740*/  SHF.R.U32.HI R4, RZ, UR7, R5 ;  /* 0x00000007ff047c19 */ /* 0x000fe20008011605 */
[----:B------:R-:W3:Y:S01]  /*9750*/  LDC R24, c[0x0][0x144] ;  /* 0x00005100ff187b82 */ /* 0x000ee20000000800 */
[----:B------:R-:W-:Y:S01]  /*9760*/  IADD3 R7, P1, RZ, -R8, RZ ;  /* 0x80000008ff077210 */ /* 0x000fe20007f3e0ff */
[----:B------:R-:W-:Y:S01]  /*9770*/  ULDC.64 UR8, c[0x0][0x8e8] ;  /* 0x00023a0000087ab9 */ /* 0x000fe20000000a00 */
[----:B-1----:R-:W-:Y:S01]  /*9780*/  I2FP.F32.U32 R9, R15 ;  /* 0x0000000f00097245 */ /* 0x002fe20000201000 */
[----:B------:R-:W-:Y:S01]  /*9790*/  ULDC UR6, c[0x0][0x8b0] ;  /* 0x00022c0000067ab9 */ /* 0x000fe20000000800 */
[----:B------:R-:W-:Y:S02]  /*97a0*/  IADD3.X R4, RZ, ~R4, RZ, P1, !PT ;  /* 0x80000004ff047210 */ /* 0x000fe40000ffe4ff */
[----:B------:R-:W-:Y:S01]  /*97b0*/  ISETP.NE.U32.AND P1, PT, RZ, UR8, PT ;  /* 0x00000008ff007c0c */ /* 0x000fe2000bf25070 */
[----:B------:R-:W1:Y:S02]  /*97c0*/  LDC R21, c[0x0][0x148] ;  /* 0x00005200ff157b82 */ /* 0x000e640000000800 */
[----:B------:R-:W-:Y:S01]  /*97d0*/  IMAD R6, R4, UR4, RZ ;  /* 0x0000000404067c24 */ /* 0x000fe2000f8e02ff */
[----:B------:R-:W-:Y:S01]  /*97e0*/  ISETP.NE.AND.EX P1, PT, RZ, UR9, PT, P1 ;  /* 0x00000009ff007c0c */ /* 0x000fe2000bf25310 */
[----:B------:R-:W-:Y:S01]  /*97f0*/  IMAD.WIDE.U32 R4, R7, UR4, R16 ;  /* 0x0000000407047c25 */ /* 0x000fe2000f8e0010 */
[----:B------:R-:W-:-:S03]  /*9800*/  ULDC UR4, c[0x0][0x150] ;  /* 0x0000540000047ab9 */ /* 0x000fc60000000800 */
[----:B------:R-:W-:Y:S02]  /*9810*/  IMAD R7, R7, UR5, R6 ;  /* 0x0000000507077c24 */ /* 0x000fe4000f8e0206 */
[----:B------:R-:W-:Y:S01]  /*9820*/  FMUL R6, R9, UR4 ;  /* 0x0000000409067c20 */ /* 0x000fe20008400000 */
[----:B------:R-:W-:Y:S01]  /*9830*/  ULDC UR4, c[0x0][0x8c0] ;  /* 0x0002300000047ab9 */ /* 0x000fe20000000800 */
[----:B------:R-:W-:Y:S01]  /*9840*/  ULDC UR5, c[0x0][0x154] ;  /* 0x0000550000057ab9 */ /* 0x000fe20000000800 */
[----:B------:R-:W-:-:S03]  /*9850*/  IMAD.IADD R5, R5, 0x1, R7 ;  /* 0x0000000105057824 */ /* 0x000fc600078e0207 */
[----:B------:R-:W4:Y:S02]  /*9860*/  F2I.U32.TRUNC.NTZ R6, R6 ;  /* 0x0000000600067305 */ /* 0x000f24000020f000 */
[----:B------:R-:W-:Y:S02]  /*9870*/  SHF.R.U64 R9, R4, UR4, R5 ;  /* 0x0000000404097c19 */ /* 0x000fe40008001205 */
[----:B--2---:R-:W-:-:S05]  /*9880*/  I2FP.F32.U32 R4, R14 ;  /* 0x0000000e00047245 */ /* 0x004fca0000201000 */
[----:B------:R-:W-:Y:S01]  /*9890*/  FMUL R22, R4, UR5 ;  /* 0x0000000504167c20 */ /* 0x000fe20008400000 */
[----:B------:R-:W-:Y:S01]  /*98a0*/  SHF.R.U32.HI R4, RZ, UR4, R5 ;  /* 0x00000004ff047c19 */ /* 0x000fe20008011605 */
[----:B------:R-:W-:-:S03]  /*98b0*/  ULDC UR4, c[0x0][0x900] ;  /* 0x0002400000047ab9 */ /* 0x000fc60000000800 */
[--C-:B------:R-:W-:Y:S01]  /*98c0*/  SHF.R.U64 R20, R9, UR6, R4.reuse ;  /* 0x0000000609147c19 */ /* 0x100fe20008001204 */
[----:B------:R-:W2:Y:S01]  /*98d0*/  F2I.U32.TRUNC.NTZ R22, R22 ;  /* 0x0000001600167305 */ /* 0x000ea2000020f000 */
[----:B------:R-:W-:Y:S02]  /*98e0*/  SHF.R.U32.HI R5, RZ, UR6, R4 ;  /* 0x00000006ff057c19 */ /* 0x000fe40008011604 */
[----:B----4-:R-:W-:Y:S02]  /*98f0*/  IADD3 R6, -R6, RZ, RZ ;  /* 0x000000ff06067210 */ /* 0x010fe40007ffe1ff */
[--C-:B------:R-:W-:Y:S02]  /*9900*/  SHF.R.U64 R18, R20, UR4, R5.reuse ;  /* 0x0000000414127c19 */ /* 0x100fe40008001205 */
[----:B------:R-:W-:Y:S01]  /*9910*/  SHF.R.U32.HI R23, RZ, UR4, R5 ;  /* 0x00000004ff177c19 */ /* 0x000fe20008011605 */
[----:B---3--:R-:W-:Y:S02]  /*9920*/  IMAD R15, R24, R6, R15 ;  /* 0x00000006180f7224 */ /* 0x008fe400078e020f */
[----:B------:R-:W-:Y:S01]  /*9930*/  IMAD.MOV.U32 R4, RZ, RZ, R18 ;  /* 0x000000ffff047224 */ /* 0x000fe200078e0012 */
[----:B------:R-:W-:Y:S01]  /*9940*/  MOV R5, R23 ;  /* 0x0000001700057202 */ /* 0x000fe20000000f00 */
[----:B------:R-:W-:Y:S06]  /*9950*/  @!P1 BRA `(.L_x_215) ;  /* 0x0000000000289947 */ /* 0x000fec0003800000 */
[----:B------:R-:W-:Y:S02]  /*9960*/  ULDC UR4, c[0x0][0x8f4] ;  /* 0x00023d0000047ab9 */ /* 0x000fe40000000800 */
[----:B------:R-:W-:-:S05]  /*9970*/  IADD3 R5, P1, R18, UR4, RZ ;  /* 0x0000000412057c10 */ /* 0x000fca000ff3e0ff */
[----:B------:R-:W-:-:S04]  /*9980*/  IMAD.X R23, RZ, RZ, R23, P1 ;  /* 0x000000ffff177224 */ /* 0x000fc800008e0617 */
[----:B------:R-:W-:-:S04]  /*9990*/  IMAD.WIDE.U32 R6, R23, UR8, RZ ;  /* 0x0000000817067c25 */ /* 0x000fc8000f8e00ff */
[----:B------:R-:W-:-:S04]  /*99a0*/  IMAD.WIDE.U32 R6, P1, R5, UR9, R6 ;  /* 0x0000000905067c25 */ /* 0x000fc8000f820006 */
[----:B------:R-:W-:-:S04]  /*99b0*/  IMAD.WIDE.U32 R4, R5, UR8, RZ ;  /* 0x0000000805047c25 */ /* 0x000fc8000f8e00ff */
[----:B------:R-:W-:Y:S01]  /*99c0*/  IMAD.MOV.U32 R4, RZ, RZ, R7 ;  /* 0x000000ffff047224 */ /* 0x000fe200078e0007 */
[----:B------:R-:W-:Y:S02]  /*99d0*/  IADD3 RZ, P3, R5, R6, RZ ;  /* 0x0000000605ff7210 */ /* 0x000fe40007f7e0ff */
[----:B------:R-:W-:-:S03]  /*99e0*/  IADD3.X R5, RZ, RZ, RZ, P1, !PT ;  /* 0x000000ffff057210 */ /* 0x000fc60000ffe4ff */
[----:B------:R-:W-:-:S08]  /*99f0*/  IMAD.WIDE.U32.X R4, R23, UR9, R4, P3 ;  /* 0x0000000917047c25 */ /* 0x000fd000098e0404 */
.L_x_215:
[----:B------:R-:W-:Y:S01]  /*9a00*/  ISETP.NE.AND P1, PT, R2, 0x1, PT ;  /* 0x000000010200780c */ /* 0x000fe20003f25270 */
[----:B------:R-:W-:Y:S01]  /*9a10*/  ULDC UR4, c[0x0][0x8f0] ;  /* 0x00023c0000047ab9 */ /* 0x000fe20000000800 */
[----:B--2---:R-:W-:Y:S01]  /*9a20*/  IADD3 R22, -R22, RZ, RZ ;  /* 0x000000ff16167210 */ /* 0x004fe20007ffe1ff */
[----:B------:R-:W-:Y:S01]  /*9a30*/  ULDC UR5, c[0x0][0x8b8] ;  /* 0x00022e0000057ab9 */ /* 0x000fe20000000800 */
[----:B------:R-:W-:Y:S01]  /*9a40*/  SHF.R.U64 R5, R4, UR4, R5 ;  /* 0x0000000404057c19 */ /* 0x000fe20008001205 */
[----:B------:R-:W-:Y:S01]  /*9a50*/  ULDC UR4, c[0x0][0x8e0] ;  /* 0x0002380000047ab9 */ /* 0x000fe20000000800 */
[----:B------:R-:W-:Y:S01]  /*9a60*/  LOP3.LUT R20, R20, UR16, RZ, 0xc0, !PT ;  /* 0x0000001014147c12 */ /* 0x000fe2000f8ec0ff */
[----:B------:R-:W-:Y:S01]  /*9a70*/  IMAD.MOV.U32 R6, RZ, RZ, R8 ;  /* 0x000000ffff067224 */ /* 0x000fe200078e0008 */
[----:B------:R-:W-:Y:S01]  /*9a80*/  LOP3.LUT R9, R9, UR15, RZ, 0xc0, !PT ;  /* 0x0000000f09097c12 */ /* 0x000fe2000f8ec0ff */
[----:B------:R-:W-:Y:S02]  /*9a90*/  IMAD.MOV R7, RZ, RZ, -R5 ;  /* 0x000000ffff077224 */ /* 0x000fe400078e0a05 */
[----:B------:R-:W-:-:S02]  /*9aa0*/  IMAD R20, R5, UR17, R20 ;  /* 0x0000001105147c24 */ /* 0x000fc4000f8e0214 */
[----:B-1----:R-:W-:Y:S02]  /*9ab0*/  @P1 IMAD R15, R21, R22, R14 ;  /* 0x00000016150f1224 */ /* 0x002fe400078e020e */
[----:B------:R-:W-:Y:S01]  /*9ac0*/  IMAD R18, R7, UR4, R18 ;  /* 0x0000000407127c24 */ /* 0x000fe2000f8e0212 */
[----:B------:R-:W-:Y:S01]  /*9ad0*/  ULDC UR4, c[0x0][0x8a8] ;  /* 0x00022a0000047ab9 */ /* 0x000fe20000000800 */
[----:B------:R-:W-:Y:S01]  /*9ae0*/  IMAD R15, R20, UR5, R15 ;  /* 0x00000005140f7c24 */ /* 0x000fe2000f8e020f */
[----:B------:R-:W-:Y:S01]  /*9af0*/  MOV R7, 0x1 ;  /* 0x0000000100077802 */ /* 0x000fe20000000f00 */
[----:B------:R-:W-:-:S05]  /*9b00*/  IMAD R18, R18, UR4, R9 ;  /* 0x0000000412127c24 */ /* 0x000fca000f8e0209 */
[----:B------:R-:W-:Y:S02]  /*9b10*/  SEL R4, R18, R15, !P1 ;  /* 0x0000000f12047207 */ /* 0x000fe40004800000 */
[----:B------:R-:W-:-:S07]  /*9b20*/  SEL R5, R15, R18, !P1 ;  /* 0x000000120f057207 */ /* 0x000fce0004800000 */
.L_x_213:
[----:B------:R-:W-:Y:S05]  /*9b30*/  BSYNC B1 ;  /* 0x0000000000017941 */ /* 0x000fea0003800000 */
.L_x_212:
[----:B------:R-:W-:-:S13]  /*9b40*/  LOP3.LUT P1, RZ, R7, 0xff, RZ, 0xc0, !PT ;  /* 0x000000ff07ff7812 */ /* 0x000fda000782c0ff */
[----:B------:R-:W-:Y:S05]  /*9b50*/  @P1 BRA `(.L_x_216) ;  /* 0xfffffff400481947 */ /* 0x000fea000383ffff */
[----:B------:R-:W-:Y:S05]  /*9b60*/  BSYNC B0 ;  /* 0x0000000000007941 */ /* 0x000fea0003800000 */
.L_x_204:
[----:B------:R-:W-:-:S03]  /*9b70*/  UMOV UR4, 0xffffffff ;  /* 0xffffffff00047882 */ /* 0x000fc60000000000 */
[----:B------:R-:W-:Y:S05]  /*9b80*/  BRA.DIV UR4, `(.L_x_217) ;  /* 0x0000000e04747947 */ /* 0x000fea000b800000 */
[----:B------:R-:W-:-:S13]  /*9b90*/  ELECT P6, URZ, PT ;  /* 0x00000000003f782f */ /* 0x000fda00038c0000 */
.L_x_249:
[----:B------:R-:W-:Y:S04]  /*9ba0*/  BSSY B0, `(.L_x_218) ;  /* 0x00000a0000007945 */ /* 0x000fe80003800000 */
[----:B------:R-:W-:Y:S05]  /*9bb0*/  @!P6 BRA `(.L_x_219) ;  /* 0x000000080078e947 */ /* 0x000fea0003800000 */
[----:B------:R-:W-:-:S04]  /*9bc0*/  LOP3.LUT R19, R19, 0x2, RZ, 0xfc, !PT ;  /* 0x0000000213137812 */ /* 0x000fc800078efcff */
[----:B------:R-:W-:-:S13]  /*9bd0*/  ISETP.NE.AND P0, PT, R19, 0x3, PT ;  /* 0x000000031300780c */ /* 0x000fda0003f05270 */
[----:B------:R-:W-:Y:S05]  /*9be0*/  @!P0 BRA `(.L_x_220) ;  /* 0x0000000000048947 */ /* 0x000fea0003800000 */
[----:B------:R-:W-:Y:S01]  /*9bf0*/  BPT.TRAP 0x1 ;  /* 0x000000040000795c */ /* 0x000fe20000300000 */
.L_x_220:
[----:B------:R-:W1:Y:S01]  /*9c00*/  S2R R3, SR_CgaCtaId ;  /* 0x0000000000037919 */ /* 0x000e620000008800 */
[----:B------:R-:W-:-:S04]  /*9c10*/  MOV R2, 0x400 ;  /* 0x0000040000027802 */ /* 0x000fc80000000f00 */
[----:B-1----:R-:W-:Y:S02]  /*9c20*/  LEA R3, R3, R2, 0x18 ;  /* 0x0000000203037211 */ /* 0x002fe400078ec0ff */
[----:B------:R-:W-:Y:S02]  /*9c30*/  SHF.L.U32 R2, R0, 0x1f, RZ ;  /* 0x0000001f00027819 */ /* 0x000fe400000006ff */
[----:B------:R-:W-:-:S05]  /*9c40*/  IADD3 R3, R3, 0x88, RZ ;  /* 0x0000008803037810 */ /* 0x000fca0007ffe0ff */
[C---:B------:R-:W-:Y:S01]  /*9c50*/  IMAD R7, R12.reuse, 0x8, R3 ;  /* 0x000000080c077824 */ /* 0x040fe200078e0203 */
[----:B------:R-:W-:-:S03]  /*9c60*/  IADD3 R12, R12, 0x1, RZ ;  /* 0x000000010c0c7810 */ /* 0x000fc60007ffe0ff */
[----:B------:R-:W1:Y:S01]  /*9c70*/  SYNCS.PHASECHK.TRANS64.TRYWAIT P0, [R7+URZ], R2 ;  /* 0x00000002070075a7 */ /* 0x000e62000800017f */
[----:B------:R-:W-:-:S04]  /*9c80*/  ISETP.NE.AND P1, PT, R12, 0x11, PT ;  /* 0x000000110c00780c */ /* 0x000fc80003f25270 */
[----:B------:R-:W-:Y:S02]  /*9c90*/  SEL R5, RZ, 0x1, P1 ;  /* 0x00000001ff057807 */ /* 0x000fe40000800000 */
[----:B------:R-:W-:Y:S02]  /*9ca0*/  SEL R12, R12, RZ, P1 ;  /* 0x000000ff0c0c7207 */ /* 0x000fe40000800000 */
[----:B------:R-:W-:-:S03]  /*9cb0*/  LOP3.LUT R5, R0, R5, RZ, 0x3c, !PT ;  /* 0x0000000500057212 */ /* 0x000fc600078e3cff */
[----:B------:R-:W-:Y:S01]  /*9cc0*/  IMAD R9, R12, 0x8, R3 ;  /* 0x000000080c097824 */ /* 0x000fe200078e0203 */
[----:B------:R-:W-:Y:S01]  /*9cd0*/  SHF.L.U32 R4, R5, 0x1f, RZ ;  /* 0x0000001f05047819 */ /* 0x000fe200000006ff */
[----:B-1----:R-:W-:Y:S06]  /*9ce0*/  @!P0 BRA `(.L_x_221) ;  /* 0x0000000c003c8947 */ /* 0x002fec0003800000 */
.L_x_250:
[----:B------:R-:W2:Y:S01]  /*9cf0*/  SYNCS.PHASECHK.TRANS64.TRYWAIT P0, [R9+URZ], R4 ;  /* 0x00000004090075a7 */ /* 0x000ea2000800017f */
[----:B------:R-:W-:-:S04]  /*9d00*/  IADD3 R0, R12, 0x1, RZ ;  /* 0x000000010c007810 */ /* 0x000fc80007ffe0ff */
[----:B------:R-:W-:-:S04]  /*9d10*/  ISETP.NE.AND P1, PT, R0, 0x11, PT ;  /* 0x000000110000780c */ /* 0x000fc80003f25270 */
[----:B-1----:R-:W-:Y:S02]  /*9d20*/  SEL R2, RZ, 0x1, P1 ;  /* 0x00000001ff027807 */ /* 0x002fe40000800000 */
[----:B------:R-:W-:Y:S02]  /*9d30*/  SEL R0, R0, RZ, P1 ;  /* 0x000000ff00007207 */ /* 0x000fe40000800000 */
[----:B------:R-:W-:-:S03]  /*9d40*/  LOP3.LUT R7, R5, R2, RZ, 0x3c, !PT ;  /* 0x0000000205077212 */ /* 0x000fc600078e3cff */
[----:B------:R-:W-:Y:S01]  /*9d50*/  IMAD R6, R0, 0x8, R3 ;  /* 0x0000000800067824 */ /* 0x000fe200078e0203 */
[----:B------:R-:W-:Y:S01]  /*9d60*/  SHF.L.U32 R5, R7, 0x1f, RZ ;  /* 0x0000001f07057819 */ /* 0x000fe200000006ff */
[----:B--2---:R-:W-:Y:S06]  /*9d70*/  @!P0 BRA `(.L_x_222) ;  /* 0x0000000c002c8947 */ /* 0x004fec0003800000 */
.L_x_251:
[----:B------:R-:W2:Y:S01]  /*9d80*/  SYNCS.PHASECHK.TRANS64.TRYWAIT P0, [R6+URZ], R5 ;  /* 0x00000005060075a7 */ /* 0x000ea2000800017f */
[----:B------:R-:W-:-:S04]  /*9d90*/  IADD3 R0, R0, 0x1, RZ ;  /* 0x0000000100007810 */ /* 0x000fc80007ffe0ff */
[----:B------:R-:W-:-:S04]  /*9da0*/  ISETP.NE.AND P1, PT, R0, 0x11, PT ;  /* 0x000000110000780c */ /* 0x000fc80003f25270 */
[----:B------:R-:W-:Y:S02]  /*9db0*/  SEL R2, RZ, 0x1, P1 ;  /* 0x00000001ff027807 */ /* 0x000fe40000800000 */
[----:B------:R-:W-:Y:S02]  /*9dc0*/  SEL R0, R0, RZ, P1 ;  /* 0x000000ff00007207 */ /* 0x000fe40000800000 */
[----:B------:R-:W-:-:S03]  /*9dd0*/  LOP3.LUT R7, R7, R2, RZ, 0x3c, !PT ;  /* 0x0000000207077212 */ /* 0x000fc600078e3cff */
[----:B-1----:R-:W-:Y:S01]  /*9de0*/  IMAD R9, R0, 0x8, R3 ;  /* 0x0000000800097824 */ /* 0x002fe200078e0203 */
[----:B------:R-:W-:Y:S01]  /*9df0*/  SHF.L.U32 R4, R7, 0x1f, RZ ;  /* 0x0000001f07047819 */ /* 0x000fe200000006ff */
[----:B--2---:R-:W-:Y:S06]  /*9e00*/  @!P0 BRA `(.L_x_223) ;  /* 0x0000000c001c8947 */ /* 0x004fec0003800000 */
.L_x_252:
        /* <DEDUP_REMOVED lines=9> */
.L_x_253:
        /* <DEDUP_REMOVED lines=9> */
.L_x_254:
        /* <DEDUP_REMOVED lines=9> */
.L_x_255:
        /* <DEDUP_REMOVED lines=9> */
.L_x_256:
        /* <DEDUP_REMOVED lines=9> */
.L_x_257:
        /* <DEDUP_REMOVED lines=9> */
.L_x_258:
        /* <DEDUP_REMOVED lines=9> */
.L_x_259:
        /* <DEDUP_REMOVED lines=9> */
.L_x_260:
        /* <DEDUP_REMOVED lines=9> */
.L_x_261:
        /* <DEDUP_REMOVED lines=9> */
.L_x_262:
        /* <DEDUP_REMOVED lines=9> */
.L_x_263:
        /* <DEDUP_REMOVED lines=9> */
.L_x_264:
[----:B------:R-:W2:Y:S01]  /*a4d0*/  SYNCS.PHASECHK.TRANS64.TRYWAIT P0, [R9+URZ], R4 ;  /* 0x00000004090075a7 */ /* 0x000ea2000800017f */
[----:B------:R-:W-:-:S04]  /*a4e0*/  IADD3 R0, R0, 0x1, RZ ;  /* 0x0000000100007810 */ /* 0x000fc80007ffe0ff */
[----:B------:R-:W-:-:S04]  /*a4f0*/  ISETP.NE.AND P1, PT, R0, 0x11, PT ;  /* 0x000000110000780c */ /* 0x000fc80003f25270 */
[----:B------:R-:W-:Y:S02]  /*a500*/  SEL R2, RZ, 0x1, P1 ;  /* 0x00000001ff027807 */ /* 0x000fe40000800000 */
[----:B------:R-:W-:Y:S02]  /*a510*/  SEL R0, R0, RZ, P1 ;  /* 0x000000ff00007207 */ /* 0x000fe40000800000 */
[----:B------:R-:W-:Y:S01]  /*a520*/  LOP3.LUT R2, R7, R2, RZ, 0x3c, !PT ;  /* 0x0000000207027212 */ /* 0x000fe200078e3cff */
[----:B--2---:R-:W-:Y:S06]  /*a530*/  @!P0 BRA `(.L_x_236) ;  /* 0x0000000800548947 */ /* 0x004fec0003800000 */
.L_x_265:
[----:B------:R-:W-:Y:S01]  /*a540*/  IMAD R3, R0, 0x8, R3 ;  /* 0x0000000800037824 */ /* 0x000fe200078e0203 */
[----:B------:R-:W-:-:S07]  /*a550*/  SHF.L.U32 R0, R2, 0x1f, RZ ;  /* 0x0000001f02007819 */ /* 0x000fce00000006ff */
.L_x_237:
[----:B---3--:R3:W4:Y:S02]  /*a560*/  SYNCS.PHASECHK.TRANS64.TRYWAIT P0, [R3+URZ], R0 ;  /* 0x00000000030075a7 */ /* 0x008724000800017f */
[----:B----4-:R-:W-:Y:S05]  /*a570*/  @!P0 NANOSLEEP.SYNCS 0x989680 ;  /* 0x009896800000895d */ /* 0x010fea0003900000 */
[----:B------:R-:W4:Y:S02]  /*a580*/  @!P0 SYNCS.PHASECHK.TRANS64 P0, [R3+URZ], R0 ;  /* 0x00000000030085a7 */ /* 0x000f24000800007f */
[----:B----4-:R-:W-:Y:S05]  /*a590*/  @!P0 BRA `(.L_x_237) ;  /* 0xfffffffc00f08947 */ /* 0x010fea000383ffff */
.L_x_219:
[----:B------:R-:W-:Y:S05]  /*a5a0*/  BSYNC B0 ;  /* 0x0000000000007941 */ /* 0x000fea0003800000 */
.L_x_218:
[----:B------:R-:W-:Y:S05]  /*a5b0*/  EXIT ;  /* 0x000000000000794d */ /* 0x000fea0003800000 */
.L_x_21:
[----:B--2---:R-:W-:-:S04]  /*a5c0*/  MOV R5, UR5 ;  /* 0x0000000500057c02 */ /* 0x004fc80008000f00 */
[----:B------:R2:W3:Y:S03]  /*a5d0*/  SYNCS.PHASECHK.TRANS64.TRYWAIT P0, [R5+URZ], R0 ;  /* 0x00000000050075a7 */ /* 0x0004e6000800017f */
[----:B---3--:R-:W-:Y:S05]  /*a5e0*/  @!P0 NANOSLEEP.SYNCS 0x989680 ;  /* 0x009896800000895d */ /* 0x008fea0003900000 */
[----:B------:R-:W3:Y:S02]  /*a5f0*/  @!P0 SYNCS.PHASECHK.TRANS64 P0, [R5+URZ], R0 ;  /* 0x00000000050085a7 */ /* 0x000ee4000800007f */
[----:B---3--:R-:W-:Y:S05]  /*a600*/  @!P0 BRA `(.L_x_21) ;  /* 0xfffffffc00ec8947 */ /* 0x008fea000383ffff */
[----:B------:R-:W-:Y:S05]  /*a610*/  BRA `(.L_x_20) ;  /* 0xffffff7400047947 */ /* 0x000fea000383ffff */
.L_x_27:
[----:B--2---:R-:W-:-:S04]  /*a620*/  IMAD.U32 R5, RZ, RZ, UR8 ;  /* 0x00000008ff057e24 */ /* 0x004fc8000f8e00ff */
[----:B------:R2:W3:Y:S03]  /*a630*/  SYNCS.PHASECHK.TRANS64.TRYWAIT P0, [R5+URZ], R4 ;  /* 0x00000004050075a7 */ /* 0x0004e6000800017f */
[----:B---3--:R-:W-:Y:S05]  /*a640*/  @!P0 NANOSLEEP.SYNCS 0x989680 ;  /* 0x009896800000895d */ /* 0x008fea0003900000 */
[----:B------:R-:W3:Y:S02]  /*a650*/  @!P0 SYNCS.PHASECHK.TRANS64 P0, [R5+URZ], R4 ;  /* 0x00000004050085a7 */ /* 0x000ee4000800007f */
[----:B---3--:R-:W-:Y:S05]  /*a660*/  @!P0 BRA `(.L_x_27) ;  /* 0xfffffffc00ec8947 */ /* 0x008fea000383ffff */
[----:B------:R-:W-:Y:S05]  /*a670*/  BRA `(.L_x_26) ;  /* 0xffffff7800887947 */ /* 0x000fea000383ffff */
.L_x_51:
[----:B-1----:R1:W2:Y:S02]  /*a680*/  SYNCS.PHASECHK.TRANS64.TRYWAIT P2, [R13+URZ+0x110], R0 ;  /* 0x000110000d0075a7 */ /* 0x0022a4000804017f */
[----:B--2---:R-:W-:Y:S05]  /*a690*/  @!P2 NANOSLEEP.SYNCS 0x989680 ;  /* 0x009896800000a95d */ /* 0x004fea0003900000 */
[----:B------:R-:W2:Y:S02]  /*a6a0*/  @!P2 SYNCS.PHASECHK.TRANS64 P2, [R13+URZ+0x110], R0 ;  /* 0x000110000d00a5a7 */ /* 0x000ea4000804007f */
[----:B--2---:R-:W-:Y:S05]  /*a6b0*/  @!P2 BRA `(.L_x_51) ;  /* 0xfffffffc00f0a947 */ /* 0x004fea000383ffff */
[----:B------:R-:W-:Y:S05]  /*a6c0*/  BRA `(.L_x_238) ;  /* 0xffffff88008c7947 */ /* 0x000fea000383ffff */
.L_x_110:
[----:B-1----:R1:W2:Y:S02]  /*a6d0*/  SYNCS.PHASECHK.TRANS64.TRYWAIT P0, [R12+URZ+0x110], R9 ;  /* 0x000110090c0075a7 */ /* 0x0022a4000800017f */
[----:B--2---:R-:W-:Y:S05]  /*a6e0*/  @!P0 NANOSLEEP.SYNCS 0x989680 ;  /* 0x009896800000895d */ /* 0x004fea0003900000 */
[----:B------:R-:W2:Y:S02]  /*a6f0*/  @!P0 SYNCS.PHASECHK.TRANS64 P0, [R12+URZ+0x110], R9 ;  /* 0x000110090c0085a7 */ /* 0x000ea4000800007f */
[----:B--2---:R-:W-:Y:S05]  /*a700*/  @!P0 BRA `(.L_x_110) ;  /* 0xfffffffc00f08947 */ /* 0x004fea000383ffff */
[----:B------:R-:W-:Y:S05]  /*a710*/  BRA `(.L_x_239) ;  /* 0xffffffa800d87947 */ /* 0x000fea000383ffff */
.L_x_174:
[----:B-1----:R-:W-:-:S04]  /*a720*/  MOV R10, UR4 ;  /* 0x00000004000a7c02 */ /* 0x002fc80008000f00 */
[----:B------:R1:W2:Y:S03]  /*a730*/  SYNCS.PHASECHK.TRANS64.TRYWAIT P0, [R10+URZ+0x138], R3 ;  /* 0x000138030a0075a7 */ /* 0x0002a6000800017f */
[----:B--2---:R-:W-:Y:S05]  /*a740*/  @!P0 NANOSLEEP.SYNCS 0x989680 ;  /* 0x009896800000895d */ /* 0x004fea0003900000 */
[----:B------:R-:W2:Y:S02]  /*a750*/  @!P0 SYNCS.PHASECHK.TRANS64 P0, [R10+URZ+0x138], R3 ;  /* 0x000138030a0085a7 */ /* 0x000ea4000800007f */
[----:B--2---:R-:W-:Y:S05]  /*a760*/  @!P0 BRA `(.L_x_174) ;  /* 0xfffffffc00ec8947 */ /* 0x004fea000383ffff */
[----:B------:R-:W-:Y:S05]  /*a770*/  BRA `(.L_x_173) ;  /* 0xffffffd800387947 */ /* 0x000fea000383ffff */
.L_x_183:
[----:B-1----:R-:W-:-:S04]  /*a780*/  IMAD.U32 R5, RZ, RZ, UR5 ;  /* 0x00000005ff057e24 */ /* 0x002fc8000f8e00ff */
[----:B------:R1:W2:Y:S03]  /*a790*/  SYNCS.PHASECHK.TRANS64.TRYWAIT P1, [R5+URZ+0x120], R4 ;  /* 0x00012004050075a7 */ /* 0x0002a6000802017f */
[----:B--2---:R-:W-:Y:S05]  /*a7a0*/  @!P1 NANOSLEEP.SYNCS 0x989680 ;  /* 0x009896800000995d */ /* 0x004fea0003900000 */
[----:B------:R-:W2:Y:S02]  /*a7b0*/  @!P1 SYNCS.PHASECHK.TRANS64 P1, [R5+URZ+0x120], R4 ;  /* 0x00012004050095a7 */ /* 0x000ea4000802007f */
[----:B--2---:R-:W-:Y:S05]  /*a7c0*/  @!P1 BRA `(.L_x_183) ;  /* 0xfffffffc00ec9947 */ /* 0x004fea000383ffff */
[----:B------:R-:W-:Y:S05]  /*a7d0*/  BRA `(.L_x_240) ;  /* 0xffffffdc00247947 */ /* 0x000fea000383ffff */
.L_x_189:
[----:B-12---:R-:W-:-:S04]  /*a7e0*/  MOV R5, UR5 ;  /* 0x0000000500057c02 */ /* 0x006fc80008000f00 */
[----:B------:R1:W2:Y:S03]  /*a7f0*/  SYNCS.PHASECHK.TRANS64.TRYWAIT P1, [R5+URZ+0x128], R4 ;  /* 0x00012804050075a7 */ /* 0x0002a6000802017f */
[----:B--2---:R-:W-:Y:S05]  /*a800*/  @!P1 NANOSLEEP.SYNCS 0x989680 ;  /* 0x009896800000995d */ /* 0x004fea0003900000 */
[----:B------:R-:W2:Y:S02]  /*a810*/  @!P1 SYNCS.PHASECHK.TRANS64 P1, [R5+URZ+0x128], R4 ;  /* 0x00012804050095a7 */ /* 0x000ea4000802007f */
[----:B--2---:R-:W-:Y:S05]  /*a820*/  @!P1 BRA `(.L_x_189) ;  /* 0xfffffffc00ec9947 */ /* 0x004fea000383ffff */
[----:B------:R-:W-:Y:S05]  /*a830*/  BRA `(.L_x_241) ;  /* 0xffffffdc006c7947 */ /* 0x000fea000383ffff */
.L_x_201:
[----:B--2---:R2:W3:Y:S02]  /*a840*/  SYNCS.PHASECHK.TRANS64.TRYWAIT P0, [R3+URZ+0x120], R0 ;  /* 0x00012000030075a7 */ /* 0x0044e4000800017f */
[----:B---3--:R-:W-:Y:S05]  /*a850*/  @!P0 NANOSLEEP.SYNCS 0x989680 ;  /* 0x009896800000895d */ /* 0x008fea0003900000 */
[----:B------:R-:W3:Y:S02]  /*a860*/  @!P0 SYNCS.PHASECHK.TRANS64 P0, [R3+URZ+0x120], R0 ;  /* 0x00012000030085a7 */ /* 0x000ee4000800007f */
[----:B---3--:R-:W-:Y:S05]  /*a870*/  @!P0 BRA `(.L_x_201) ;  /* 0xfffffffc00f08947 */ /* 0x008fea000383ffff */
[----:B------:R-:W-:Y:S05]  /*a880*/  BRA `(.L_x_242) ;  /* 0xffffffe4006c7947 */ /* 0x000fea000383ffff */
.L_x_205:
[----:B------:R-:W-:Y:S01]  /*a890*/  BSSY B1, `(.L_x_243) ;  /* 0x0000006000017945 */ /* 0x000fe20003800000 */
[----:B------:R-:W-:-:S07]  /*a8a0*/  IMAD.MOV.U32 R15, RZ, RZ, -0x1 ;  /* 0xffffffffff0f7424 */ /* 0x000fce00078e00ff */
[----:B------:R-:W-:Y:S05]  /*a8b0*/  WARPSYNC.COLLECTIVE R15, `(.L_x_244) ;  /* 0x000000000f0c7348 */ /* 0x000fea0003c00000 */
[----:B------:R-:W-:Y:S02]  /*a8c0*/  ELECT P6, UR62, PT ;  /* 0x00000000003e782f */ /* 0x000fe400038c0000 */
[----:B------:R-:W-:Y:S01]  /*a8d0*/  MOV R14, UR62 ;  /* 0x0000003e000e7c02 */ /* 0x000fe20008000f00 */
[----:B------:R-:W-:Y:S10]  /*a8e0*/  ENDCOLLECTIVE ;  /* 0x000000000000791b */ /* 0x000ff40003800000 */
.L_x_244:
[----:B------:R-:W-:Y:S05]  /*a8f0*/  BSYNC B1 ;  /* 0x0000000000017941 */ /* 0x000fea0003800000 */
.L_x_243:
[----:B------:R-:W-:Y:S05]  /*a900*/  BRA `(.L_x_245) ;  /* 0xffffffe400e87947 */ /* 0x000fea000383ffff */
.L_x_208:
[----:B--2---:R2:W3:Y:S02]  /*a910*/  SYNCS.PHASECHK.TRANS64.TRYWAIT P1, [R21+URZ+0x88], R8 ;  /* 0x00008808150075a7 */ /* 0x0044e4000802017f */
[----:B---3--:R-:W-:Y:S05]  /*a920*/  @!P1 NANOSLEEP.SYNCS 0x989680 ;  /* 0x009896800000995d */ /* 0x008fea0003900000 */
[----:B------:R-:W3:Y:S02]  /*a930*/  @!P1 SYNCS.PHASECHK.TRANS64 P1, [R21+URZ+0x88], R8 ;  /* 0x00008808150095a7 */ /* 0x000ee4000802007f */
[----:B---3--:R-:W-:Y:S05]  /*a940*/  @!P1 BRA `(.L_x_208) ;  /* 0xfffffffc00f09947 */ /* 0x008fea000383ffff */
[----:B------:R-:W-:Y:S05]  /*a950*/  BRA `(.L_x_246) ;  /* 0xffffffe8001c7947 */ /* 0x000fea000383ffff */
.L_x_217:
[----:B------:R-:W-:Y:S01]  /*a960*/  BSSY B0, `(.L_x_247) ;  /* 0x0000006000007945 */ /* 0x000fe20003800000 */
[----:B------:R-:W-:-:S07]  /*a970*/  MOV R15, 0xffffffff ;  /* 0xffffffff000f7802 */ /* 0x000fce0000000f00 */
[----:B------:R-:W-:Y:S05]  /*a980*/  WARPSYNC.COLLECTIVE R15, `(.L_x_248) ;  /* 0x000000000f0c7348 */ /* 0x000fea0003c00000 */
[----:B------:R-:W-:Y:S02]  /*a990*/  ELECT P6, UR62, PT ;  /* 0x00000000003e782f */ /* 0x000fe400038c0000 */
[----:B------:R-:W-:Y:S01]  /*a9a0*/  MOV R14, UR62 ;  /* 0x0000003e000e7c02 */ /* 0x000fe20008000f00 */
[----:B------:R-:W-:Y:S10]  /*a9b0*/  ENDCOLLECTIVE ;  /* 0x000000000000791b */ /* 0x000ff40003800000 */
.L_x_248:
[----:B------:R-:W-:Y:S05]  /*a9c0*/  BSYNC B0 ;  /* 0x0000000000007941 */ /* 0x000fea0003800000 */
.L_x_247:
[----:B------:R-:W-:Y:S05]  /*a9d0*/  BRA `(.L_x_249) ;  /* 0xfffffff000707947 */ /* 0x000fea000383ffff */
.L_x_221:
[----:B-1----:R1:W2:Y:S02]  /*a9e0*/  SYNCS.PHASECHK.TRANS64.TRYWAIT P0, [R7+URZ], R2 ;  /* 0x00000002070075a7 */ /* 0x0022a4000800017f */
[----:B--2---:R-:W-:Y:S05]  /*a9f0*/  @!P0 NANOSLEEP.SYNCS 0x989680 ;  /* 0x009896800000895d */ /* 0x004fea0003900000 */
[----:B------:R-:W2:Y:S02]  /*aa00*/  @!P0 SYNCS.PHASECHK.TRANS64 P0, [R7+URZ], R2 ;  /* 0x00000002070085a7 */ /* 0x000ea4000800007f */
[----:B--2---:R-:W-:Y:S05]  /*aa10*/  @!P0 BRA `(.L_x_221) ;  /* 0xfffffffc00f08947 */ /* 0x004fea000383ffff */
[----:B------:R-:W-:Y:S05]  /*aa20*/  BRA `(.L_x_250) ;  /* 0xfffffff000b07947 */ /* 0x000fea000383ffff */
.L_x_222:
[----:B-1----:R1:W2:Y:S02]  /*aa30*/  SYNCS.PHASECHK.TRANS64.TRYWAIT P0, [R9+URZ], R4 ;  /* 0x00000004090075a7 */ /* 0x0022a4000800017f */
[----:B--2---:R-:W-:Y:S05]  /*aa40*/  @!P0 NANOSLEEP.SYNCS 0x989680 ;  /* 0x009896800000895d */ /* 0x004fea0003900000 */
[----:B------:R-:W2:Y:S02]  /*aa50*/  @!P0 SYNCS.PHASECHK.TRANS64 P0, [R9+URZ], R4 ;  /* 0x00000004090085a7 */ /* 0x000ea4000800007f */
[----:B--2---:R-:W-:Y:S05]  /*aa60*/  @!P0 BRA `(.L_x_222) ;  /* 0xfffffffc00f08947 */ /* 0x004fea000383ffff */
[----:B------:R-:W-:Y:S05]  /*aa70*/  BRA `(.L_x_251) ;  /* 0xfffffff000c07947 */ /* 0x000fea000383ffff */
.L_x_223:
[----:B-1----:R1:W2:Y:S02]  /*aa80*/  SYNCS.PHASECHK.TRANS64.TRYWAIT P0, [R6+URZ], R5 ;  /* 0x00000005060075a7 */ /* 0x0022a4000800017f */
[----:B--2---:R-:W-:Y:S05]  /*aa90*/  @!P0 NANOSLEEP.SYNCS 0x989680 ;  /* 0x009896800000895d */ /* 0x004fea0003900000 */
[----:B------:R-:W2:Y:S02]  /*aaa0*/  @!P0 SYNCS.PHASECHK.TRANS64 P0, [R6+URZ], R5 ;  /* 0x00000005060085a7 */ /* 0x000ea4000800007f */
[----:B--2---:R-:W-:Y:S05]  /*aab0*/  @!P0 BRA `(.L_x_223) ;  /* 0xfffffffc00f08947 */ /* 0x004fea000383ffff */
[----:B------:R-:W-:Y:S05]  /*aac0*/  BRA `(.L_x_252) ;  /* 0xfffffff000d07947 */ /* 0x000fea000383ffff */
.L_x_224:
[----:B-1----:R1:W2:Y:S02]  /*aad0*/  SYNCS.PHASECHK.TRANS64.TRYWAIT P0, [R9+URZ], R4 ;  /* 0x00000004090075a7 */ /* 0x0022a4000800017f */
[----:B--2---:R-:W-:Y:S05]  /*aae0*/  @!P0 NANOSLEEP.SYNCS 0x989680 ;  /* 0x009896800000895d */ /* 0x004fea0003900000 */
[----:B------:R-:W2:Y:S02]  /*aaf0*/  @!P0 SYNCS.PHASECHK.TRANS64 P0, [R9+URZ], R4 ;  /* 0x00000004090085a7 */ /* 0x000ea4000800007f */
[----:B--2---:R-:W-:Y:S05]  /*ab00*/  @!P0 BRA `(.L_x_224) ;  /* 0xfffffffc00f08947 */ /* 0x004fea000383ffff */
[----:B------:R-:W-:Y:S05]  /*ab10*/  BRA `(.L_x_253) ;  /* 0xfffffff000e07947 */ /* 0x000fea000383ffff */
.L_x_225:
[----:B-1----:R1:W2:Y:S02]  /*ab20*/  SYNCS.PHASECHK.TRANS64.TRYWAIT P0, [R6+URZ], R5 ;  /* 0x00000005060075a7 */ /* 0x0022a4000800017f */
[----:B--2---:R-:W-:Y:S05]  /*ab30*/  @!P0 NANOSLEEP.SYNCS 0x989680 ;  /* 0x009896800000895d */ /* 0x004fea0003900000 */
[----:B------:R-:W2:Y:S02]  /*ab40*/  @!P0 SYNCS.PHASECHK.TRANS64 P0, [R6+URZ], R5 ;  /* 0x00000005060085a7 */ /* 0x000ea4000800007f */
[----:B--2---:R-:W-:Y:S05]  /*ab50*/  @!P0 BRA `(.L_x_225) ;  /* 0xfffffffc00f08947 */ /* 0x004fea000383ffff */
[----:B------:R-:W-:Y:S05]  /*ab60*/  BRA `(.L_x_254) ;  /* 0xfffffff000f07947 */ /* 0x000fea000383ffff */
.L_x_226:
[----:B-1----:R1:W2:Y:S02]  /*ab70*/  SYNCS.PHASECHK.TRANS64.TRYWAIT P0, [R9+URZ], R4 ;  /* 0x00000004090075a7 */ /* 0x0022a4000800017f */
[----:B--2---:R-:W-:Y:S05]  /*ab80*/  @!P0 NANOSLEEP.SYNCS 0x989680 ;  /* 0x009896800000895d */ /* 0x004fea0003900000 */
[----:B------:R-:W2:Y:S02]  /*ab90*/  @!P0 SYNCS.PHASECHK.TRANS64 P0, [R9+URZ], R4 ;  /* 0x00000004090085a7 */ /* 0x000ea4000800007f */
[----:B--2---:R-:W-:Y:S05]  /*aba0*/  @!P0 BRA `(.L_x_226) ;  /* 0xfffffffc00f08947 */ /* 0x004fea000383ffff */
[----:B------:R-:W-:Y:S05]  /*abb0*/  BRA `(.L_x_255) ;  /* 0xfffffff400007947 */ /* 0x000fea000383ffff */
.L_x_227:
[----:B-1----:R1:W2:Y:S02]  /*abc0*/  SYNCS.PHASECHK.TRANS64.TRYWAIT P0, [R6+URZ], R5 ;  /* 0x00000005060075a7 */ /* 0x0022a4000800017f */
[----:B--2---:R-:W-:Y:S05]  /*abd0*/  @!P0 NANOSLEEP.SYNCS 0x989680 ;  /* 0x009896800000895d */ /* 0x004fea0003900000 */
[----:B------:R-:W2:Y:S02]  /*abe0*/  @!P0 SYNCS.PHASECHK.TRANS64 P0, [R6+URZ], R5 ;  /* 0x00000005060085a7 */ /* 0x000ea4000800007f */
[----:B--2---:R-:W-:Y:S05]  /*abf0*/  @!P0 BRA `(.L_x_227) ;  /* 0xfffffffc00f08947 */ /* 0x004fea000383ffff */
[----:B------:R-:W-:Y:S05]  /*ac00*/  BRA `(.L_x_256) ;  /* 0xfffffff400107947 */ /* 0x000fea000383ffff */
.L_x_228:
[----:B-1----:R1:W2:Y:S02]  /*ac10*/  SYNCS.PHASECHK.TRANS64.TRYWAIT P0, [R9+URZ], R4 ;  /* 0x00000004090075a7 */ /* 0x0022a4000800017f */
[----:B--2---:R-:W-:Y:S05]  /*ac20*/  @!P0 NANOSLEEP.SYNCS 0x989680 ;  /* 0x009896800000895d */ /* 0x004fea0003900000 */
[----:B------:R-:W2:Y:S02]  /*ac30*/  @!P0 SYNCS.PHASECHK.TRANS64 P0, [R9+URZ], R4 ;  /* 0x00000004090085a7 */ /* 0x000ea4000800007f */
[----:B--2---:R-:W-:Y:S05]  /*ac40*/  @!P0 BRA `(.L_x_228) ;  /* 0xfffffffc00f08947 */ /* 0x004fea000383ffff */
[----:B------:R-:W-:Y:S05]  /*ac50*/  BRA `(.L_x_257) ;  /* 0xfffffff400207947 */ /* 0x000fea000383ffff */
.L_x_229:
[----:B-1----:R1:W2:Y:S02]  /*ac60*/  SYNCS.PHASECHK.TRANS64.TRYWAIT P0, [R6+URZ], R5 ;  /* 0x00000005060075a7 */ /* 0x0022a4000800017f */
[----:B--2---:R-:W-:Y:S05]  /*ac70*/  @!P0 NANOSLEEP.SYNCS 0x989680 ;  /* 0x009896800000895d */ /* 0x004fea0003900000 */
[----:B------:R-:W2:Y:S02]  /*ac80*/  @!P0 SYNCS.PHASECHK.TRANS64 P0, [R6+URZ], R5 ;  /* 0x00000005060085a7 */ /* 0x000ea4000800007f */
[----:B--2---:R-:W-:Y:S05]  /*ac90*/  @!P0 BRA `(.L_x_229) ;  /* 0xfffffffc00f08947 */ /* 0x004fea000383ffff */
[----:B------:R-:W-:Y:S05]  /*aca0*/  BRA `(.L_x_258) ;  /* 0xfffffff400307947 */ /* 0x000fea000383ffff */
.L_x_230:
[----:B-1----:R1:W2:Y:S02]  /*acb0*/  SYNCS.PHASECHK.TRANS64.TRYWAIT P0, [R9+URZ], R4 ;  /* 0x00000004090075a7 */ /* 0x0022a4000800017f */
[----:B--2---:R-:W-:Y:S05]  /*acc0*/  @!P0 NANOSLEEP.SYNCS 0x989680 ;  /* 0x009896800000895d */ /* 0x004fea0003900000 */
[----:B------:R-:W2:Y:S02]  /*acd0*/  @!P0 SYNCS.PHASECHK.TRANS64 P0, [R9+URZ], R4 ;  /* 0x00000004090085a7 */ /* 0x000ea4000800007f */
[----:B--2---:R-:W-:Y:S05]  /*ace0*/  @!P0 BRA `(.L_x_230) ;  /* 0xfffffffc00f08947 */ /* 0x004fea000383ffff */
[----:B------:R-:W-:Y:S05]  /*acf0*/  BRA `(.L_x_259) ;  /* 0xfffffff400407947 */ /* 0x000fea000383ffff */
.L_x_231:
[----:B-1----:R1:W2:Y:S02]  /*ad00*/  SYNCS.PHASECHK.TRANS64.TRYWAIT P0, [R6+URZ], R5 ;  /* 0x00000005060075a7 */ /* 0x0022a4000800017f */
[----:B--2---:R-:W-:Y:S05]  /*ad10*/  @!P0 NANOSLEEP.SYNCS 0x989680 ;  /* 0x009896800000895d */ /* 0x004fea0003900000 */
[----:B------:R-:W2:Y:S02]  /*ad20*/  @!P0 SYNCS.PHASECHK.TRANS64 P0, [R6+URZ], R5 ;  /* 0x00000005060085a7 */ /* 0x000ea4000800007f */
[----:B--2---:R-:W-:Y:S05]  /*ad30*/  @!P0 BRA `(.L_x_231) ;  /* 0xfffffffc00f08947 */ /* 0x004fea000383ffff */
[----:B------:R-:W-:Y:S05]  /*ad40*/  BRA `(.L_x_260) ;  /* 0xfffffff400507947 */ /* 0x000fea000383ffff */
.L_x_232:
[----:B-1----:R1:W2:Y:S02]  /*ad50*/  SYNCS.PHASECHK.TRANS64.TRYWAIT P0, [R9+URZ], R4 ;  /* 0x00000004090075a7 */ /* 0x0022a4000800017f */
[----:B--2---:R-:W-:Y:S05]  /*ad60*/  @!P0 NANOSLEEP.SYNCS 0x989680 ;  /* 0x009896800000895d */ /* 0x004fea0003900000 */
[----:B------:R-:W2:Y:S02]  /*ad70*/  @!P0 SYNCS.PHASECHK.TRANS64 P0, [R9+URZ], R4 ;  /* 0x00000004090085a7 */ /* 0x000ea4000800007f */
[----:B--2---:R-:W-:Y:S05]  /*ad80*/  @!P0 BRA `(.L_x_232) ;  /* 0xfffffffc00f08947 */ /* 0x004fea000383ffff */
[----:B------:R-:W-:Y:S05]  /*ad90*/  BRA `(.L_x_261) ;  /* 0xfffffff400607947 */ /* 0x000fea000383ffff */
.L_x_233:
[----:B-1----:R1:W2:Y:S02]  /*ada0*/  SYNCS.PHASECHK.TRANS64.TRYWAIT P0, [R6+URZ], R5 ;  /* 0x00000005060075a7 */ /* 0x0022a4000800017f */
[----:B--2---:R-:W-:Y:S05]  /*adb0*/  @!P0 NANOSLEEP.SYNCS 0x989680 ;  /* 0x009896800000895d */ /* 0x004fea0003900000 */
[----:B------:R-:W2:Y:S02]  /*adc0*/  @!P0 SYNCS.PHASECHK.TRANS64 P0, [R6+URZ], R5 ;  /* 0x00000005060085a7 */ /* 0x000ea4000800007f */
[----:B--2---:R-:W-:Y:S05]  /*add0*/  @!P0 BRA `(.L_x_233) ;  /* 0xfffffffc00f08947 */ /* 0x004fea000383ffff */
[----:B------:R-:W-:Y:S05]  /*ade0*/  BRA `(.L_x_262) ;  /* 0xfffffff400707947 */ /* 0x000fea000383ffff */
.L_x_234:
[----:B-1----:R1:W2:Y:S02]  /*adf0*/  SYNCS.PHASECHK.TRANS64.TRYWAIT P0, [R9+URZ], R4 ;  /* 0x00000004090075a7 */ /* 0x0022a4000800017f */
[----:B--2---:R-:W-:Y:S05]  /*ae00*/  @!P0 NANOSLEEP.SYNCS 0x989680 ;  /* 0x009896800000895d */ /* 0x004fea0003900000 */
[----:B------:R-:W2:Y:S02]  /*ae10*/  @!P0 SYNCS.PHASECHK.TRANS64 P0, [R9+URZ], R4 ;  /* 0x00000004090085a7 */ /* 0x000ea4000800007f */
[----:B--2---:R-:W-:Y:S05]  /*ae20*/  @!P0 BRA `(.L_x_234) ;  /* 0xfffffffc00f08947 */ /* 0x004fea000383ffff */
[----:B------:R-:W-:Y:S05]  /*ae30*/  BRA `(.L_x_263) ;  /* 0xfffffff400807947 */ /* 0x000fea000383ffff */
.L_x_235:
[----:B-1----:R1:W2:Y:S02]  /*ae40*/  SYNCS.PHASECHK.TRANS64.TRYWAIT P0, [R6+URZ], R5 ;  /* 0x00000005060075a7 */ /* 0x0022a4000800017f */
[----:B--2---:R-:W-:Y:S05]  /*ae50*/  @!P0 NANOSLEEP.SYNCS 0x989680 ;  /* 0x009896800000895d */ /* 0x004fea0003900000 */
[----:B------:R-:W2:Y:S02]  /*ae60*/  @!P0 SYNCS.PHASECHK.TRANS64 P0, [R6+URZ], R5 ;  /* 0x00000005060085a7 */ /* 0x000ea4000800007f */
[----:B--2---:R-:W-:Y:S05]  /*ae70*/  @!P0 BRA `(.L_x_235) ;  /* 0xfffffffc00f08947 */ /* 0x004fea000383ffff */
[----:B------:R-:W-:Y:S05]  /*ae80*/  BRA `(.L_x_264) ;  /* 0xfffffff400907947 */ /* 0x000fea000383ffff */
.L_x_236:
[----:B--2---:R2:W3:Y:S02]  /*ae90*/  SYNCS.PHASECHK.TRANS64.TRYWAIT P0, [R9+URZ], R4 ;  /* 0x00000004090075a7 */ /* 0x0044e4000800017f */
[----:B---3--:R-:W-:Y:S05]  /*aea0*/  @!P0 NANOSLEEP.SYNCS 0x989680 ;  /* 0x009896800000895d */ /* 0x008fea0003900000 */
[----:B------:R-:W3:Y:S02]  /*aeb0*/  @!P0 SYNCS.PHASECHK.TRANS64 P0, [R9+URZ], R4 ;  /* 0x00000004090085a7 */ /* 0x000ee4000800007f */
[----:B---3--:R-:W-:Y:S05]  /*aec0*/  @!P0 BRA `(.L_x_236) ;  /* 0xfffffffc00f08947 */ /* 0x008fea000383ffff */
[----:B------:R-:W-:Y:S05]  /*aed0*/  BRA `(.L_x_265) ;  /* 0xfffffff400987947 */ /* 0x000fea000383ffff */
        .weak           $__internal_0_$__cuda_sm20_rcp_rn_f32_slowpath
        .type           $__internal_0_$__cuda_sm20_rcp_rn_f32_slowpath,@function
        .size           $__internal_0_$__cuda_sm20_rcp_rn_f32_slowpath,(.L_x_271 - $__internal_0_$__cuda_sm20_rcp_rn_f32_slowpath)
$__internal_0_$__cuda_sm20_rcp_rn_f32_slowpath:
[----:B------:R-:W-:Y:S01]  /*aee0*/  IMAD.SHL.U32 R0, R3, 0x2, RZ ;  /* 0x0000000203007824 */ /* 0x000fe200078e00ff */
[----:B------:R-:W-:Y:S04]  /*aef0*/  BSSY B0, `(.L_x_266) ;  /* 0x0000030000007945 */ /* 0x000fe80003800000 */
[----:B------:R-:W-:-:S04]  /*af00*/  SHF.R.U32.HI R55, RZ, 0x18, R0 ;  /* 0x00000018ff377819 */ /* 0x000fc80000011600 */
[----:B------:R-:W-:-:S13]  /*af10*/  ISETP.NE.U32.AND P2, PT, R55, RZ, PT ;  /* 0x000000ff3700720c */ /* 0x000fda0003f45070 */
[----:B------:R-:W-:Y:S05]  /*af20*/  @P2 BRA `(.L_x_267) ;  /* 0x0000000000282947 */ /* 0x000fea0003800000 */
[----:B------:R-:W-:-:S04]  /*af30*/  SHF.L.U32 R0, R3, 0x1, RZ ;  /* 0x0000000103007819 */ /* 0x000fc800000006ff */
[----:B------:R-:W-:-:S13]  /*af40*/  ISETP.NE.AND P2, PT, R0, RZ, PT ;  /* 0x000000ff0000720c */ /* 0x000fda0003f45270 */
[----:B------:R-:W-:Y:S01]  /*af50*/  @P2 FFMA R31, R3, 1.84467440737095516160e+19, RZ ;  /* 0x5f800000031f2823 */ /* 0x000fe200000000ff */
[----:B------:R-:W-:Y:S08]  /*af60*/  @!P2 MUFU.RCP R30, R3 ;  /* 0x00000003001ea308 */ /* 0x000ff00000001000 */
[----:B------:R-:W1:Y:S02]  /*af70*/  @P2 MUFU.RCP R0, R31 ;  /* 0x0000001f00002308 */ /* 0x000e640000001000 */
[----:B-1----:R-:W-:-:S04]  /*af80*/  @P2 FFMA R46, R31, R0, -1 ;  /* 0xbf8000001f2e2423 */ /* 0x002fc80000000000 */
[----:B------:R-:W-:-:S04]  /*af90*/  @P2 FADD.FTZ R49, -R46, -RZ ;  /* 0x800000ff2e312221 */ /* 0x000fc80000010100 */
[----:B------:R-:W-:-:S04]  /*afa0*/  @P2 FFMA R0, R0, R49, R0 ;  /* 0x0000003100002223 */ /* 0x000fc80000000000 */
[----:B------:R-:W-:Y:S01]  /*afb0*/  @P2 FFMA R30, R0, 1.84467440737095516160e+19, RZ ;  /* 0x5f800000001e2823 */ /* 0x000fe200000000ff */
[----:B------:R-:W-:Y:S06]  /*afc0*/  BRA `(.L_x_268) ;  /* 0x0000000000887947 */ /* 0x000fec0003800000 */
.L_x_267:
[----:B------:R-:W-:-:S05]  /*afd0*/  VIADD R82, R55, 0xffffff03 ;  /* 0xffffff0337527836 */ /* 0x000fca0000000000 */
[----:B------:R-:W-:-:S13]  /*afe0*/  ISETP.GT.U32.AND P2, PT, R82, 0x1, PT ;  /* 0x000000015200780c */ /* 0x000fda0003f44070 */
[----:B------:R-:W-:Y:S05]  /*aff0*/  @P2 BRA `(.L_x_269) ;  /* 0x0000000000782947 */ /* 0x000fea0003800000 */
[----:B------:R-:W-:Y:S02]  /*b000*/  LOP3.LUT R0, R3, 0x7fffff, RZ, 0xc0, !PT ;  /* 0x007fffff03007812 */ /* 0x000fe400078ec0ff */
[----:B------:R-:W-:Y:S02]  /*b010*/  MOV R49, 0x3 ;  /* 0x0000000300317802 */ /* 0x000fe40000000f00 */
[----:B------:R-:W-:Y:S02]  /*b020*/  LOP3.LUT R0, R0, 0x3f800000, RZ, 0xfc, !PT ;  /* 0x3f80000000007812 */ /* 0x000fe400078efcff */
[----:B------:R-:W-:Y:S02]  /*b030*/  SHF.L.U32 R49, R49, R82, RZ ;  /* 0x0000005231317219 */ /* 0x000fe400000006ff */
[----:B------:R-:W1:Y:S02]  /*b040*/  MUFU.RCP R31, R0 ;  /* 0x00000000001f7308 */ /* 0x000e640000001000 */
[----:B-1----:R-:W-:-:S04]  /*b050*/  FFMA R30, R0, R31, -1 ;  /* 0xbf800000001e7423 */ /* 0x002fc8000000001f */
[----:B------:R-:W-:-:S04]  /*b060*/  FADD.FTZ R30, -R30, -RZ ;  /* 0x800000ff1e1e7221 */ /* 0x000fc80000010100 */
[CCC-:B------:R-:W-:Y:S01]  /*b070*/  FFMA.RM R46, R31.reuse, R30.reuse, R31.reuse ;  /* 0x0000001e1f2e7223 */ /* 0x1c0fe2000000401f */
[----:B------:R-:W-:-:S04]  /*b080*/  FFMA.RP R31, R31, R30, R31 ;  /* 0x0000001e1f1f7223 */ /* 0x000fc8000000801f */
[C---:B------:R-:W-:Y:S02]  /*b090*/  LOP3.LUT R30, R46.reuse, 0x7fffff, RZ, 0xc0, !PT ;  /* 0x007fffff2e1e7812 */ /* 0x040fe400078ec0ff */
[----:B------:R-:W-:Y:S02]  /*b0a0*/  FSETP.NEU.FTZ.AND P2, PT, R46, R31, PT ;  /* 0x0000001f2e00720b */ /* 0x000fe40003f5d000 */
[----:B------:R-:W-:Y:S02]  /*b0b0*/  LOP3.LUT R30, R30, 0x800000, RZ, 0xfc, !PT ;  /* 0x008000001e1e7812 */ /* 0x000fe400078efcff */
[----:B------:R-:W-:Y:S02]  /*b0c0*/  SEL R31, RZ, 0xffffffff, !P2 ;  /* 0xffffffffff1f7807 */ /* 0x000fe40005000000 */
[----:B------:R-:W-:-:S03]  /*b0d0*/  LOP3.LUT R49, R49, R30, RZ, 0xc0, !PT ;  /* 0x0000001e31317212 */ /* 0x000fc600078ec0ff */
[----:B------:R-:W-:Y:S01]  /*b0e0*/  IMAD.MOV R31, RZ, RZ, -R31 ;  /* 0x000000ffff1f7224 */ /* 0x000fe200078e0a1f */
[----:B------:R-:W-:-:S04]  /*b0f0*/  SHF.R.U32.HI R49, RZ, R82, R49 ;  /* 0x00000052ff317219 */ /* 0x000fc80000011631 */
[--C-:B------:R-:W-:Y:S01]  /*b100*/  LOP3.LUT P3, RZ, R31, R82, R30.reuse, 0xf8, !PT ;  /* 0x000000521fff7212 */ /* 0x100fe2000786f81e */
[----:B------:R-:W-:Y:S01]  /*b110*/  VIADD R31, R55, 0xffffff04 ;  /* 0xffffff04371f7836 */ /* 0x000fe20000000000 */
[C---:B------:R-:W-:Y:S02]  /*b120*/  LOP3.LUT P2, RZ, R49.reuse, 0x1, RZ, 0xc0, !PT ;  /* 0x0000000131ff7812 */ /* 0x040fe4000784c0ff */
[----:B------:R-:W-:Y:S02]  /*b130*/  LOP3.LUT P4, RZ, R49, 0x2, RZ, 0xc0, !PT ;  /* 0x0000000231ff7812 */ /* 0x000fe4000788c0ff */
[----:B------:R-:W-:Y:S02]  /*b140*/  SHF.R.U32.HI R30, RZ, R31, R30 ;  /* 0x0000001fff1e7219 */ /* 0x000fe4000001161e */
[----:B------:R-:W-:Y:S02]  /*b150*/  PLOP3.LUT P2, PT, P2, P3, P4, 0xe0, 0x0 ;  /* 0x000000000000781c */ /* 0x000fe40001747c40 */
[----:B------:R-:W-:-:S02]  /*b160*/  LOP3.LUT P3, RZ, R3, 0x7fffff, RZ, 0xc0, !PT ;  /* 0x007fffff03ff7812 */ /* 0x000fc4000786c0ff */
[----:B------:R-:W-:-:S04]  /*b170*/  SEL R0, RZ, 0x1, !P2 ;  /* 0x00000001ff007807 */ /* 0x000fc80005000000 */
[----:B------:R-:W-:-:S04]  /*b180*/  IADD3 R0, -R0, RZ, RZ ;  /* 0x000000ff00007210 */ /* 0x000fc80007ffe1ff */
[----:B------:R-:W-:-:S13]  /*b190*/  ISETP.GE.AND P2, PT, R0, RZ, PT ;  /* 0x000000ff0000720c */ /* 0x000fda0003f46270 */
[----:B------:R-:W-:-:S05]  /*b1a0*/  @!P2 IADD3 R30, R30, 0x1, RZ ;  /* 0x000000011e1ea810 */ /* 0x000fca0007ffe0ff */
[----:B------:R-:W-:-:S05]  /*b1b0*/  @!P3 IMAD.SHL.U32 R30, R30, 0x2, RZ ;  /* 0x000000021e1eb824 */ /* 0x000fca00078e00ff */
[----:B------:R-:W-:Y:S01]  /*b1c0*/  LOP3.LUT R30, R30, 0x80000000, R3, 0xf8, !PT ;  /* 0x800000001e1e7812 */ /* 0x000fe200078ef803 */
[----:B------:R-:W-:Y:S06]  /*b1d0*/  BRA `(.L_x_268) ;  /* 0x0000000000047947 */ /* 0x000fec0003800000 */
.L_x_269:
[----:B------:R1:W2:Y:S02]  /*b1e0*/  MUFU.RCP R30, R3 ;  /* 0x00000003001e7308 */ /* 0x0002a40000001000 */
.L_x_268:
[----:B------:R-:W-:Y:S05]  /*b1f0*/  BSYNC B0 ;  /* 0x0000000000007941 */ /* 0x000fea0003800000 */
.L_x_266:
[----:B--2---:R-:W-:Y:S01]  /*b200*/  MOV R0, R30 ;  /* 0x0000001e00007202 */ /* 0x004fe20000000f00 */
[----:B------:R-:W-:Y:S01]  /*b210*/  IMAD.MOV.U32 R30, RZ, RZ, R48 ;  /* 0x000000ffff1e7224 */ /* 0x000fe200078e0030 */
[----:B------:R-:W-:-:S04]  /*b220*/  MOV R31, 0x0 ;  /* 0x00000000001f7802 */ /* 0x000fc80000000f00 */
[----:B-1----:R-:W-:Y:S05]  /*b230*/  RET.REL.NODEC R30 `(_ZN7cutlass13device_kernelINS_4gemm6kernel13GemmUniversalIN4cute5tupleIJiiiiEEENS1_10collective13CollectiveMmaINS1_37MainloopSm90TmaGmmaWarpSpecializedFP8ILi17ENS5_IJNS4_1CILi1EEESB_SB_EEENS1_35KernelTmaWarpSpecializedCooperativeEEENS5_IJNSA_ILi128EEENSA_ILi64EEESG_EEENS_12float_e4m3_tENS5_IJlSB_lEEESI_SJ_NS4_8TiledMMAINS4_8MMA_AtomIJNS4_4SM904GMMA30MMA_64x64x32_F32E4M3E4M3_SS_TNILNSN_7ScaleInE1ELSP_1EEEEEENS4_6LayoutINS5_IJNSA_ILi2EEESB_SB_EEENS5_IJSB_NSA_ILi0EEESV_EEEEENS5_IJNS4_10UnderscoreESY_SY_EEEEENS4_13SM90_TMA_LOADENS4_14ComposedLayoutINS4_7SwizzleILi2ELi4ELi3EEENS4_18smem_ptr_flag_bitsILi8EEENSS_INS5_IJNSA_ILi8EEESG_EEENS5_IJSG_SB_EEEEEEEvNS4_8identityES11_S1B_vS1C_EENS_8epilogue10collective18CollectiveEpilogueINS1E_22Sm90TmaWarpSpecializedILi2ELi2ELi16ELb0ELb0EEEJSH_NS5_IJSF_NSA_ILi32EEEEEESI_SJ_SI_SJ_NS1E_6fusion15FusionCallbacksIS1I_NS1L_13LinCombEltActINS1E_6thread4SiLuESI_fSI_fLNS_15FloatRoundStyleE2EEESH_S1K_JEEES11_NS12_INS13_ILi1ELi4ELi3EEES16_NSS_INS5_IJS17_S1J_EEENS5_IJS1J_SB_EEEEEEENS4_39AutoVectorizingCopyWithAssumedAlignmentILi128EEENS4_14SM90_TMA_STOREES1X_S1Z_NS4_9Copy_AtomIJNS4_17SM90_U32x4_STSM_NENS_6half_tEEEEvEEEvvEEEEvNT_6ParamsE) ;  /* 0xffffff4c1e707950 */ /* 0x002fea0003c3ffff */
.L_x_270:
[----:B------:R-:W-:-:S00]  /*b240*/  BRA `(.L_x_270) ;  /* 0xfffffffc00fc7947 */ /* 0x000fc0000383ffff */
[----:B------:R-:W-:-:S00]  /*b250*/  NOP ;  /* 0x0000000000007918 */ /* 0x000fc00000000000 */
        /* <DEDUP_REMOVED lines=10> */
.L_x_271:


//--------------------- .nv.global.init           --------------------------
	.section	.nv.global.init,"aw",@progbits
.nv.global.init:
	.type		$str$24,@object
	.size		$str$24,($str$25 - $str$24)
$str$24:
        /*0000*/ 	.byte	0x28, 0x61, 0x64, 0x64, 0x72, 0x65, 0x73, 0x73, 0x20, 0x26, 0x20, 0x6d, 0x61, 0x73, 0x6b, 0x29
        /*0010*/ 	.byte	0x20, 0x3d, 0x3d, 0x20, 0x30, 0x00
	.type		$str$25,@object
	.size		$str$25,(__unnamed_1 - $str$25)
$str$25:
        /*0016*/ 	.byte	0x2f, 0x74, 0x6d, 0x70, 0x2f, 0x63, 0x75, 0x74, 0x6c, 0x61, 0x73, 0x73, 0x5f, 0x73, 0x77, 0x65
        /*0026*/ 	.byte	0x65, 0x70, 0x5f, 0x73, 0x72, 0x63, 0x2f, 0x69, 0x6e, 0x63, 0x6c, 0x75, 0x64, 0x65, 0x2f, 0x63
        /*0036*/ 	.byte	0x75, 0x74, 0x65, 0x2f, 0x70, 0x6f, 0x69, 0x6e, 0x74, 0x65, 0x72, 0x5f, 0x66, 0x6c, 0x61, 0x67
        /*0046*/ 	.byte	0x67, 0x65, 0x64, 0x2e, 0x68, 0x70, 0x70, 0x00
	.type		__unnamed_1,@object
	.size		__unnamed_1,(.L_0 - __unnamed_1)
__unnamed_1:
        /*004e*/ 	.byte	0x61, 0x75, 0x74, 0x6f, 0x20, 0x63, 0x75, 0x74, 0x65, 0x3a, 0x3a, 0x61, 0x73, 0x5f, 0x70, 0x6f
        /* <DEDUP_REMOVED lines=27> */
        /*020e*/ 	.byte	0x3a, 0x43, 0x3c, 0x34, 0x30, 0x39, 0x36, 0x3e, 0x3e, 0x3e, 0x3e, 0x3e, 0x5d, 0x00
.L_0:


//--------------------- .nv.shared._ZN7cutlass13device_kernelINS_4gemm6kernel13GemmUniversalIN4cute5tupleIJiiiiEEENS1_10collective13CollectiveMmaINS1_37MainloopSm90TmaGmmaWarpSpecializedFP8ILi17ENS5_IJNS4_1CILi1EEESB_SB_EEENS1_35KernelTmaWarpSpecializedCooperativeEEENS5_IJNSA_ILi128EEENSA_ILi64EEESG_EEENS_12float_e4m3_tENS5_IJlSB_lEEESI_SJ_NS4_8TiledMMAINS4_8MMA_AtomIJNS4_4SM904GMMA30MMA_64x64x32_F32E4M3E4M3_SS_TNILNSN_7ScaleInE1ELSP_1EEEEEENS4_6LayoutINS5_IJNSA_ILi2EEESB_SB_EEENS5_IJSB_NSA_ILi0EEESV_EEEEENS5_IJNS4_10UnderscoreESY_SY_EEEEENS4_13SM90_TMA_LOADENS4_14ComposedLayoutINS4_7SwizzleILi2ELi4ELi3EEENS4_18smem_ptr_flag_bitsILi8EEENSS_INS5_IJNSA_ILi8EEESG_EEENS5_IJSG_SB_EEEEEEEvNS4_8identityES11_S1B_vS1C_EENS_8epilogue10collective18CollectiveEpilogueINS1E_22Sm90TmaWarpSpecializedILi2ELi2ELi16ELb0ELb0EEEJSH_NS5_IJSF_NSA_ILi32EEEEEESI_SJ_SI_SJ_NS1E_6fusion15FusionCallbacksIS1I_NS1L_13LinCombEltActINS1E_6thread4SiLuESI_fSI_fLNS_15FloatRoundStyleE2EEESH_S1K_JEEES11_NS12_INS13_ILi1ELi4ELi3EEES16_NSS_INS5_IJS17_S1J_EEENS5_IJS1J_SB_EEEEEEENS4_39AutoVectorizingCopyWithAssumedAlignmentILi128EEENS4_14SM90_TMA_STOREES1X_S1Z_NS4_9Copy_AtomIJNS4_17SM90_U32x4_STSM_NENS_6half_tEEEEvEEEvvEEEEvNT_6ParamsE --------------------------
	.section	.nv.shared._ZN7cutlass13device_kernelINS_4gemm6kernel13GemmUniversalIN4cute5tupleIJiiiiEEENS1_10collective13CollectiveMmaINS1_37MainloopSm90TmaGmmaWarpSpecializedFP8ILi17ENS5_IJNS4_1CILi1EEESB_SB_EEENS1_35KernelTmaWarpSpecializedCooperativeEEENS5_IJNSA_ILi128EEENSA_ILi64EEESG_EEENS_12float_e4m3_tENS5_IJlSB_lEEESI_SJ_NS4_8TiledMMAINS4_8MMA_AtomIJNS4_4SM904GMMA30MMA_64x64x32_F32E4M3E4M3_SS_TNILNSN_7ScaleInE1ELSP_1EEEEEENS4_6LayoutINS5_IJNSA_ILi2EEESB_SB_EEENS5_IJSB_NSA_ILi0EEESV_EEEEENS5_IJNS4_10UnderscoreESY_SY_EEEEENS4_13SM90_TMA_LOADENS4_14ComposedLayoutINS4_7SwizzleILi2ELi4ELi3EEENS4_18smem_ptr_flag_bitsILi8EEENSS_INS5_IJNSA_ILi8EEESG_EEENS5_IJSG_SB_EEEEEEEvNS4_8identityES11_S1B_vS1C_EENS_8epilogue10collective18CollectiveEpilogueINS1E_22Sm90TmaWarpSpecializedILi2ELi2ELi16ELb0ELb0EEEJSH_NS5_IJSF_NSA_ILi32EEEEEESI_SJ_SI_SJ_NS1E_6fusion15FusionCallbacksIS1I_NS1L_13LinCombEltActINS1E_6thread4SiLuESI_fSI_fLNS_15FloatRoundStyleE2EEESH_S1K_JEEES11_NS12_INS13_ILi1ELi4ELi3EEES16_NSS_INS5_IJS17_S1J_EEENS5_IJS1J_SB_EEEEEEENS4_39AutoVectorizingCopyWithAssumedAlignmentILi128EEENS4_14SM90_TMA_STOREES1X_S1Z_NS4_9Copy_AtomIJNS4_17SM90_U32x4_STSM_NENS_6half_tEEEEvEEEvvEEEEvNT_6ParamsE,"aw",@nobits
	.sectionflags	@""
	.align	16
	.zero		1024


//--------------------- .nv.shared.reserved.0     --------------------------
	.section	.nv.shared.reserved.0,"aw",@nobits
	.weak		__nv_reservedSMEM_offset_0_alias
	.size		__nv_reservedSMEM_offset_0_alias, 0, 0
	.other		__nv_reservedSMEM_offset_0_alias,@"STO_CUDA_RESERVED_SHARED STV_DEFAULT"
__nv_reservedSMEM_offset_0_alias:
	.zero		0


//--------------------- .nv.global                --------------------------
	.section	.nv.global,"aw",@nobits
.nv.global:
	.type		_ZN39_INTERNAL_25444058_4_k_cu_89a910b6_33214cute1_E,@object
	.size		_ZN39_INTERNAL_25444058_4_k_cu_89a910b6_33214cute1_E,(_ZN39_INTERNAL_25444058_4_k_cu_89a910b6_33214cuda3std3__45__cpo6cbeginE - _ZN39_INTERNAL_25444058_4_k_cu_89a910b6_33214cute1_E)
_ZN39_INTERNAL_25444058_4_k_cu_89a910b6_33214cute1_E:
	.zero		1
	.type		_ZN39_INTERNAL_25444058_4_k_cu_89a910b6_33214cuda3std3__45__cpo6cbeginE,@object
	.size		_ZN39_INTERNAL_25444058_4_k_cu_89a910b6_33214cuda3std3__45__cpo6cbeginE,(_ZN39_INTERNAL_25444058_4_k_cu_89a910b6_33214cuda3std3__48in_placeE - _ZN39_INTERNAL_25444058_4_k_cu_89a910b6_33214cuda3std3__45__cpo6cbeginE)
_ZN39_INTERNAL_25444058_4_k_cu_89a910b6_33214cuda3std3__45__cpo6cbeginE:
	.zero		1
	.type		_ZN39_INTERNAL_25444058_4_k_cu_89a910b6_33214cuda3std3__48in_placeE,@object
	.size		_ZN39_INTERNAL_25444058_4_k_cu_89a910b6_33214cuda3std3__48in_placeE,(_ZN39_INTERNAL_25444058_4_k_cu_89a910b6_33214cuda3std6ranges3__45__cpo9iter_moveE - _ZN39_INTERNAL_25444058_4_k_cu_89a910b6_33214cuda3std3__48in_placeE)
_ZN39_INTERNAL_25444058_4_k_cu_89a910b6_33214cuda3std3__48in_placeE:
	.zero		1
	.type		_ZN39_INTERNAL_25444058_4_k_cu_89a910b6_33214cuda3std6ranges3__45__cpo9iter_moveE,@object
	.size		_ZN39_INTERNAL_25444058_4_k_cu_89a910b6_33214cuda3std6ranges3__45__cpo9iter_moveE,(_ZN39_INTERNAL_25444058_4_k_cu_89a910b6_33214cuda3std3__45__cpo5beginE - _ZN39_INTERNAL_25444058_4_k_cu_89a910b6_33214cuda3std6ranges3__45__cpo9iter_moveE)
_ZN39_INTERNAL_25444058_4_k_cu_89a910b6_33214cuda3std6ranges3__45__cpo9iter_moveE:
	.zero		1
	.type		_ZN39_INTERNAL_25444058_4_k_cu_89a910b6_33214cuda3std3__45__cpo5beginE,@object
	.size		_ZN39_INTERNAL_25444058_4_k_cu_89a910b6_33214cuda3std3__45__cpo5beginE,(_ZN39_INTERNAL_25444058_4_k_cu_89a910b6_33214cuda3std3__441_GLOBAL__N__25444058_4_k_cu_89a910b6_33216ignoreE - _ZN39_INTERNAL_25444058_4_k_cu_89a910b6_33214cuda3std3__45__cpo5beginE)
_ZN39_INTERNAL_25444058_4_k_cu_89a910b6_33214cuda3std3__45__cpo5beginE:
	.zero		1
	.type		_ZN39_INTERNAL_25444058_4_k_cu_89a910b6_33214cuda3std3__441_GLOBAL__N__25444058_4_k_cu_89a910b6_33216ignoreE,@object
	.size		_ZN39_INTERNAL_25444058_4_k_cu_89a910b6_33214cuda3std3__441_GLOBAL__N__25444058_4_k_cu_89a910b6_33216ignoreE,(_ZN39_INTERNAL_25444058_4_k_cu_89a910b6_33214cute7productE - _ZN39_INTERNAL_25444058_4_k_cu_89a910b6_33214cuda3std3__441_GLOBAL__N__25444058_4_k_cu_89a910b6_33216ignoreE)
_ZN39_INTERNAL_25444058_4_k_cu_89a910b6_33214cuda3std3__441_GLOBAL__N__25444058_4_k_cu_89a910b6_33216ignoreE:
	.zero		1
	.type		_ZN39_INTERNAL_25444058_4_k_cu_89a910b6_33214cute7productE,@object
	.size		_ZN39_INTERNAL_25444058_4_k_cu_89a910b6_33214cute7productE,(_ZN39_INTERNAL_25444058_4_k_cu_89a910b6_33214cuda3std3__45__cpo3endE - _ZN39_INTERNAL_25444058_4_k_cu_89a910b6_33214cute7productE)
_ZN39_INTERNAL_25444058_4_k_cu_89a910b6_33214cute7productE:
	.zero		1
	.type		_ZN39_INTERNAL_25444058_4_k_cu_89a910b6_33214cuda3std3__45__cpo3endE,@object
	.size		_ZN39_INTERNAL_25444058_4_k_cu_89a910b6_33214cuda3std3__45__cpo3endE,(_ZN39_INTERNAL_25444058_4_k_cu_89a910b6_33214cuda3std3__419piecewise_constructE - _ZN39_INTERNAL_25444058_4_k_cu_89a910b6_33214cuda3std3__45__cpo3endE)
_ZN39_INTERNAL_25444058_4_k_cu_89a910b6_33214cuda3std3__45__cpo3endE:
	.zero		1
	.type		_ZN39_INTERNAL_25444058_4_k_cu_89a910b6_33214cuda3std3__419piecewise_constructE,@object
	.size		_ZN39_INTERNAL_25444058_4_k_cu_89a910b6_33214cuda3std3__419piecewise_constructE,(_ZN39_INTERNAL_25444058_4_k_cu_89a910b6_33214cuda3std3__45__cpo4cendE - _ZN39_INTERNAL_25444058_4_k_cu_89a910b6_33214cuda3std3__419piecewise_constructE)
_ZN39_INTERNAL_25444058_4_k_cu_89a910b6_33214cuda3std3__419piecewise_constructE:
	.zero		1
	.type		_ZN39_INTERNAL_25444058_4_k_cu_89a910b6_33214cuda3std3__45__cpo4cendE,@object
	.size		_ZN39_INTERNAL_25444058_4_k_cu_89a910b6_33214cuda3std3__45__cpo4cendE,(_ZN39_INTERNAL_25444058_4_k_cu_89a910b6_33214cuda3std6ranges3__45__cpo4swapE - _ZN39_INTERNAL_25444058_4_k_cu_89a910b6_33214cuda3std3__45__cpo4cendE)
_ZN39_INTERNAL_25444058_4_k_cu_89a910b6_33214cuda3std3__45__cpo4cendE:
	.zero		1
	.type		_ZN39_INTERNAL_25444058_4_k_cu_89a910b6_33214cuda3std6ranges3__45__cpo4swapE,@object
	.size		_ZN39_INTERNAL_25444058_4_k_cu_89a910b6_33214cuda3std6ranges3__45__cpo4swapE,(.L_8 - _ZN39_INTERNAL_25444058_4_k_cu_89a910b6_33214cuda3std6ranges3__45__cpo4swapE)
_ZN39_INTERNAL_25444058_4_k_cu_89a910b6_33214cuda3std6ranges3__45__cpo4swapE:
	.zero		1
.L_8:


//--------------------- .nv.constant0._ZN7cutlass13device_kernelINS_4gemm6kernel13GemmUniversalIN4cute5tupleIJiiiiEEENS1_10collective13CollectiveMmaINS1_37MainloopSm90TmaGmmaWarpSpecializedFP8ILi17ENS5_IJNS4_1CILi1EEESB_SB_EEENS1_35KernelTmaWarpSpecializedCooperativeEEENS5_IJNSA_ILi128EEENSA_ILi64EEESG_EEENS_12float_e4m3_tENS5_IJlSB_lEEESI_SJ_NS4_8TiledMMAINS4_8MMA_AtomIJNS4_4SM904GMMA30MMA_64x64x32_F32E4M3E4M3_SS_TNILNSN_7ScaleInE1ELSP_1EEEEEENS4_6LayoutINS5_IJNSA_ILi2EEESB_SB_EEENS5_IJSB_NSA_ILi0EEESV_EEEEENS5_IJNS4_10UnderscoreESY_SY_EEEEENS4_13SM90_TMA_LOADENS4_14ComposedLayoutINS4_7SwizzleILi2ELi4ELi3EEENS4_18smem_ptr_flag_bitsILi8EEENSS_INS5_IJNSA_ILi8EEESG_EEENS5_IJSG_SB_EEEEEEEvNS4_8identityES11_S1B_vS1C_EENS_8epilogue10collective18CollectiveEpilogueINS1E_22Sm90TmaWarpSpecializedILi2ELi2ELi16ELb0ELb0EEEJSH_NS5_IJSF_NSA_ILi32EEEEEESI_SJ_SI_SJ_NS1E_6fusion15FusionCallbacksIS1I_NS1L_13LinCombEltActINS1E_6thread4SiLuESI_fSI_fLNS_15FloatRoundStyleE2EEESH_S1K_JEEES11_NS12_INS13_ILi1ELi4ELi3EEES16_NSS_INS5_IJS17_S1J_EEENS5_IJS1J_SB_EEEEEEENS4_39AutoVectorizingCopyWithAssumedAlignmentILi128EEENS4_14SM90_TMA_STOREES1X_S1Z_NS4_9Copy_AtomIJNS4_17SM90_U32x4_STSM_NENS_6half_tEEEEvEEEvvEEEEvNT_6ParamsE --------------------------
	.section	.nv.constant0._ZN7cutlass13device_kernelINS_4gemm6kernel13GemmUniversalIN4cute5tupleIJiiiiEEENS1_10collective13CollectiveMmaINS1_37MainloopSm90TmaGmmaWarpSpecializedFP8ILi17ENS5_IJNS4_1CILi1EEESB_SB_EEENS1_35KernelTmaWarpSpecializedCooperativeEEENS5_IJNSA_ILi128EEENSA_ILi64EEESG_EEENS_12float_e4m3_tENS5_IJlSB_lEEESI_SJ_NS4_8TiledMMAINS4_8MMA_AtomIJNS4_4SM904GMMA30MMA_64x64x32_F32E4M3E4M3_SS_TNILNSN_7ScaleInE1ELSP_1EEEEEENS4_6LayoutINS5_IJNSA_ILi2EEESB_SB_EEENS5_IJSB_NSA_ILi0EEESV_EEEEENS5_IJNS4_10UnderscoreESY_SY_EEEEENS4_13SM90_TMA_LOADENS4_14ComposedLayoutINS4_7SwizzleILi2ELi4ELi3EEENS4_18smem_ptr_flag_bitsILi8EEENSS_INS5_IJNSA_ILi8EEESG_EEENS5_IJSG_SB_EEEEEEEvNS4_8identityES11_S1B_vS1C_EENS_8epilogue10collective18CollectiveEpilogueINS1E_22Sm90TmaWarpSpecializedILi2ELi2ELi16ELb0ELb0EEEJSH_NS5_IJSF_NSA_ILi32EEEEEESI_SJ_SI_SJ_NS1E_6fusion15FusionCallbacksIS1I_NS1L_13LinCombEltActINS1E_6thread4SiLuESI_fSI_fLNS_15FloatRoundStyleE2EEESH_S1K_JEEES11_NS12_INS13_ILi1ELi4ELi3EEES16_NSS_INS5_IJS17_S1J_EEENS5_IJS1J_SB_EEEEEEENS4_39AutoVectorizingCopyWithAssumedAlignmentILi128EEENS4_14SM90_TMA_STOREES1X_S1Z_NS4_9Copy_AtomIJNS4_17SM90_U32x4_STSM_NENS_6half_tEEEEvEEEvvEEEEvNT_6ParamsE,"a",@progbits
	.sectionflags	@""
	.align	4
.nv.constant0._ZN7cutlass13device_kernelINS_4gemm6kernel13GemmUniversalIN4cute5tupleIJiiiiEEENS1_10collective13CollectiveMmaINS1_37MainloopSm90TmaGmmaWarpSpecializedFP8ILi17ENS5_IJNS4_1CILi1EEESB_SB_EEENS1_35KernelTmaWarpSpecializedCooperativeEEENS5_IJNSA_ILi128EEENSA_ILi64EEESG_EEENS_12float_e4m3_tENS5_IJlSB_lEEESI_SJ_NS4_8TiledMMAINS4_8MMA_AtomIJNS4_4SM904GMMA30MMA_64x64x32_F32E4M3E4M3_SS_TNILNSN_7ScaleInE1ELSP_1EEEEEENS4_6LayoutINS5_IJNSA_ILi2EEESB_SB_EEENS5_IJSB_NSA_ILi0EEESV_EEEEENS5_IJNS4_10UnderscoreESY_SY_EEEEENS4_13SM90_TMA_LOADENS4_14ComposedLayoutINS4_7SwizzleILi2ELi4ELi3EEENS4_18smem_ptr_flag_bitsILi8EEENSS_INS5_IJNSA_ILi8EEESG_EEENS5_IJSG_SB_EEEEEEEvNS4_8identityES11_S1B_vS1C_EENS_8epilogue10collective18CollectiveEpilogueINS1E_22Sm90TmaWarpSpecializedILi2ELi2ELi16ELb0ELb0EEEJSH_NS5_IJSF_NSA_ILi32EEEEEESI_SJ_SI_SJ_NS1E_6fusion15FusionCallbacksIS1I_NS1L_13LinCombEltActINS1E_6thread4SiLuESI_fSI_fLNS_15FloatRoundStyleE2EEESH_S1K_JEEES11_NS12_INS13_ILi1ELi4ELi3EEES16_NSS_INS5_IJS17_S1J_EEENS5_IJS1J_SB_EEEEEEENS4_39AutoVectorizingCopyWithAssumedAlignmentILi128EEENS4_14SM90_TMA_STOREES1X_S1Z_NS4_9Copy_AtomIJNS4_17SM90_U32x4_STSM_NENS_6half_tEEEEvEEEvvEEEEvNT_6ParamsE:
	.zero		2432


//--------------------- SYMBOLS --------------------------

	.type		.nv.reservedSmem.offset0,@object
	.size		.nv.reservedSmem.offset0,0x4
	.type		__assertfail,@function
